	.headerflags	@"EF_CUDA_TEXMODE_UNIFIED EF_CUDA_64BIT_ADDRESS EF_CUDA_SM86 EF_CUDA_VIRTUAL_SM(EF_CUDA_SM86)"
	.elftype	@"ET_EXEC"


//--------------------- .nv.info                  --------------------------
	.section	.nv.info,"",@"SHT_CUDA_INFO"
	.align	4


	//----- nvinfo : EIATTR_REGCOUNT
	.align		4
        /*0000*/ 	.byte	0x04, 0x2f
        /*0002*/ 	.short	(.L_2 - .L_1)
	.align		4
.L_1:
        /*0004*/ 	.word	index@(triton_red_fused__to_copy_add_amax_amin_clamp_mul_native_layer_norm_reciprocal_12)
        /*0008*/ 	.word	0x00000080


	//----- nvinfo : EIATTR_MIN_STACK_SIZE
	.align		4
.L_2:
        /*000c*/ 	.byte	0x04, 0x12
        /*000e*/ 	.short	(.L_4 - .L_3)
	.align		4
.L_3:
        /*0010*/ 	.word	index@(triton_red_fused__to_copy_add_amax_amin_clamp_mul_native_layer_norm_reciprocal_12)
        /*0014*/ 	.word	0x00000000


	//----- nvinfo : EIATTR_FRAME_SIZE
	.align		4
.L_4:
        /*0018*/ 	.byte	0x04, 0x11
        /*001a*/ 	.short	(.L_6 - .L_5)
	.align		4
.L_5:
        /*001c*/ 	.word	index@(triton_red_fused__to_copy_add_amax_amin_clamp_mul_native_layer_norm_reciprocal_12)
        /*0020*/ 	.word	0x00000000


	//----- nvinfo : EIATTR_MIN_STACK_SIZE
	.align		4
.L_6:
        /*0024*/ 	.byte	0x04, 0x12
        /*0026*/ 	.short	(.L_8 - .L_7)
	.align		4
.L_7:
        /*0028*/ 	.word	index@(triton_red_fused__to_copy_add_amax_amin_clamp_mul_native_layer_norm_reciprocal_12)
        /*002c*/ 	.word	0x00000000
.L_8:


//--------------------- .nv.info.triton_red_fused__to_copy_add_amax_amin_clamp_mul_native_layer_norm_reciprocal_12 --------------------------
	.section	.nv.info.triton_red_fused__to_copy_add_amax_amin_clamp_mul_native_layer_norm_reciprocal_12,"",@"SHT_CUDA_INFO"
	.sectionflags	@""
	.align	4


	//----- nvinfo : EIATTR_CUDA_API_VERSION
	.align		4
        /*0000*/ 	.byte	0x04, 0x37
        /*0002*/ 	.short	(.L_10 - .L_9)
.L_9:
        /*0004*/ 	.word	0x0000007c


	//----- nvinfo : EIATTR_SW2861232_WAR
	.align		4
.L_10:
        /*0008*/ 	.byte	0x01, 0x35
	.zero		2


	//----- nvinfo : EIATTR_PARAM_CBANK
	.align		4
        /*000c*/ 	.byte	0x04, 0x0a
        /*000e*/ 	.short	(.L_12 - .L_11)
	.align		4
.L_11:
        /*0010*/ 	.word	index@(.nv.constant0.triton_red_fused__to_copy_add_amax_amin_clamp_mul_native_layer_norm_reciprocal_12)
        /*0014*/ 	.short	0x0160
        /*0016*/ 	.short	0x0078


	//----- nvinfo : EIATTR_CBANK_PARAM_SIZE
	.align		4
.L_12:
        /*0018*/ 	.byte	0x03, 0x19
        /*001a*/ 	.short	0x0078


	//----- nvinfo : EIATTR_KPARAM_INFO
	.align		4
        /*001c*/ 	.byte	0x04, 0x17
        /*001e*/ 	.short	(.L_14 - .L_13)
.L_13:
        /*0020*/ 	.word	0x00000000
        /*0024*/ 	.short	0x000f
        /*0026*/ 	.short	0x0070
        /*0028*/ 	.byte	0x00, 0xf4, 0x21, 0x00


	//----- nvinfo : EIATTR_KPARAM_INFO
	.align		4
.L_14:
        /*002c*/ 	.byte	0x04, 0x17
        /*002e*/ 	.short	(.L_16 - .L_15)
.L_15:
        /*0030*/ 	.word	0x00000000
        /*0034*/ 	.short	0x000e
        /*0036*/ 	.short	0x006c
        /*0038*/ 	.byte	0x00, 0xf0, 0x11, 0x00


	//----- nvinfo : EIATTR_KPARAM_INFO
	.align		4
.L_16:
        /*003c*/ 	.byte	0x04, 0x17
        /*003e*/ 	.short	(.L_18 - .L_17)
.L_17:
        /*0040*/ 	.word	0x00000000
        /*0044*/ 	.short	0x000d
        /*0046*/ 	.short	0x0068
        /*0048*/ 	.byte	0x00, 0xf0, 0x11, 0x00


	//----- nvinfo : EIATTR_KPARAM_INFO
	.align		4
.L_18:
        /*004c*/ 	.byte	0x04, 0x17
        /*004e*/ 	.short	(.L_20 - .L_19)
.L_19:
        /*0050*/ 	.word	0x00000000
        /*0054*/ 	.short	0x000c
        /*0056*/ 	.short	0x0060
        /*0058*/ 	.byte	0x00, 0xf4, 0x21, 0x00


	//----- nvinfo : EIATTR_KPARAM_INFO
	.align		4
.L_20:
        /*005c*/ 	.byte	0x04, 0x17
        /*005e*/ 	.short	(.L_22 - .L_21)
.L_21:
        /*0060*/ 	.word	0x00000000
        /*0064*/ 	.short	0x000b
        /*0066*/ 	.short	0x0058
        /*0068*/ 	.byte	0x00, 0xf4, 0x21, 0x00


	//----- nvinfo : EIATTR_KPARAM_INFO
	.align		4
.L_22:
        /*006c*/ 	.byte	0x04, 0x17
        /*006e*/ 	.short	(.L_24 - .L_23)
.L_23:
        /*0070*/ 	.word	0x00000000
        /*0074*/ 	.short	0x000a
        /*0076*/ 	.short	0x0050
        /*0078*/ 	.byte	0x00, 0xf4, 0x21, 0x00


	//----- nvinfo : EIATTR_KPARAM_INFO
	.align		4
.L_24:
        /*007c*/ 	.byte	0x04, 0x17
        /*007e*/ 	.short	(.L_26 - .L_25)
.L_25:
        /*0080*/ 	.word	0x00000000
        /*0084*/ 	.short	0x0009
        /*0086*/ 	.short	0x0048
        /*0088*/ 	.byte	0x00, 0xf4, 0x21, 0x00


	//----- nvinfo : EIATTR_KPARAM_INFO
	.align		4
.L_26:
        /*008c*/ 	.byte	0x04, 0x17
        /*008e*/ 	.short	(.L_28 - .L_27)
.L_27:
        /*0090*/ 	.word	0x00000000
        /*0094*/ 	.short	0x0008
        /*0096*/ 	.short	0x0040
        /*0098*/ 	.byte	0x00, 0xf4, 0x21, 0x00


	//----- nvinfo : EIATTR_KPARAM_INFO
	.align		4
.L_28:
        /*009c*/ 	.byte	0x04, 0x17
        /*009e*/ 	.short	(.L_30 - .L_29)
.L_29:
        /*00a0*/ 	.word	0x00000000
        /*00a4*/ 	.short	0x0007
        /*00a6*/ 	.short	0x0038
        /*00a8*/ 	.byte	0x00, 0xf4, 0x21, 0x00


	//----- nvinfo : EIATTR_KPARAM_INFO
	.align		4
.L_30:
        /*00ac*/ 	.byte	0x04, 0x17
        /*00ae*/ 	.short	(.L_32 - .L_31)
.L_31:
        /*00b0*/ 	.word	0x00000000
        /*00b4*/ 	.short	0x0006
        /*00b6*/ 	.short	0x0030
        /*00b8*/ 	.byte	0x00, 0xf4, 0x21, 0x00


	//----- nvinfo : EIATTR_KPARAM_INFO
	.align		4
.L_32:
        /*00bc*/ 	.byte	0x04, 0x17
        /*00be*/ 	.short	(.L_34 - .L_33)
.L_33:
        /*00c0*/ 	.word	0x00000000
        /*00c4*/ 	.short	0x0005
        /*00c6*/ 	.short	0x0028
        /*00c8*/ 	.byte	0x00, 0xf4, 0x21, 0x00


	//----- nvinfo : EIATTR_KPARAM_INFO
	.align		4
.L_34:
        /*00cc*/ 	.byte	0x04, 0x17
        /*00ce*/ 	.short	(.L_36 - .L_35)
.L_35:
        /*00d0*/ 	.word	0x00000000
        /*00d4*/ 	.short	0x0004
        /*00d6*/ 	.short	0x0020
        /*00d8*/ 	.byte	0x00, 0xf4, 0x21, 0x00


	//----- nvinfo : EIATTR_KPARAM_INFO
	.align		4
.L_36:
        /*00dc*/ 	.byte	0x04, 0x17
        /*00de*/ 	.short	(.L_38 - .L_37)
.L_37:
        /*00e0*/ 	.word	0x00000000
        /*00e4*/ 	.short	0x0003
        /*00e6*/ 	.short	0x0018
        /*00e8*/ 	.byte	0x00, 0xf4, 0x21, 0x00


	//----- nvinfo : EIATTR_KPARAM_INFO
	.align		4
.L_38:
        /*00ec*/ 	.byte	0x04, 0x17
        /*00ee*/ 	.short	(.L_40 - .L_39)
.L_39:
        /*00f0*/ 	.word	0x00000000
        /*00f4*/ 	.short	0x0002
        /*00f6*/ 	.short	0x0010
        /*00f8*/ 	.byte	0x00, 0xf4, 0x21, 0x00


	//----- nvinfo : EIATTR_KPARAM_INFO
	.align		4
.L_40:
        /*00fc*/ 	.byte	0x04, 0x17
        /*00fe*/ 	.short	(.L_42 - .L_41)
.L_41:
        /*0100*/ 	.word	0x00000000
        /*0104*/ 	.short	0x0001
        /*0106*/ 	.short	0x0008
        /*0108*/ 	.byte	0x00, 0xf4, 0x21, 0x00


	//----- nvinfo : EIATTR_KPARAM_INFO
	.align		4
.L_42:
        /*010c*/ 	.byte	0x04, 0x17
        /*010e*/ 	.short	(.L_44 - .L_43)
.L_43:
        /*0110*/ 	.word	0x00000000
        /*0114*/ 	.short	0x0000
        /*0116*/ 	.short	0x0000
        /*0118*/ 	.byte	0x00, 0xf4, 0x21, 0x00


	//----- nvinfo : EIATTR_MAXREG_COUNT
	.align		4
.L_44:
        /*011c*/ 	.byte	0x03, 0x1b
        /*011e*/ 	.short	0x00ff


	//----- nvinfo : EIATTR_COOP_GROUP_MASK_REGIDS
	.align		4
        /*0120*/ 	.byte	0x04, 0x29
        /*0122*/ 	.short	(.L_46 - .L_45)


	//   ....[0]....
.L_45:
        /*0124*/ 	.word	0xffffffff


	//   ....[1]....
        /*0128*/ 	.word	0xffffffff


	//   ....[2]....
        /*012c*/ 	.word	0xffffffff


	//   ....[3]....
        /*0130*/ 	.word	0xffffffff


	//   ....[4]....
        /*0134*/ 	.word	0xffffffff


	//   ....[5]....
        /*0138*/ 	.word	0xffffffff


	//   ....[6]....
        /*013c*/ 	.word	0xffffffff


	//   ....[7]....
        /*0140*/ 	.word	0xffffffff


	//   ....[8]....
        /*0144*/ 	.word	0xffffffff


	//   ....[9]....
        /*0148*/ 	.word	0xffffffff


	//   ....[10]....
        /*014c*/ 	.word	0xffffffff


	//   ....[11]....
        /*0150*/ 	.word	0xffffffff


	//   ....[12]....
        /*0154*/ 	.word	0xffffffff


	//   ....[13]....
        /*0158*/ 	.word	0xffffffff


	//   ....[14]....
        /*015c*/ 	.word	0xffffffff


	//   ....[15]....
        /*0160*/ 	.word	0xffffffff


	//   ....[16]....
        /*0164*/ 	.word	0xffffffff


	//   ....[17]....
        /*0168*/ 	.word	0xffffffff


	//   ....[18]....
        /*016c*/ 	.word	0xffffffff


	//   ....[19]....
        /*0170*/ 	.word	0xffffffff


	//   ....[20]....
        /*0174*/ 	.word	0xffffffff


	//   ....[21]....
        /*0178*/ 	.word	0xffffffff


	//   ....[22]....
        /*017c*/ 	.word	0xffffffff


	//   ....[23]....
        /*0180*/ 	.word	0xffffffff


	//   ....[24]....
        /*0184*/ 	.word	0xffffffff


	//   ....[25]....
        /*0188*/ 	.word	0xffffffff


	//   ....[26]....
        /*018c*/ 	.word	0xffffffff


	//   ....[27]....
        /*0190*/ 	.word	0xffffffff


	//   ....[28]....
        /*0194*/ 	.word	0xffffffff


	//   ....[29]....
        /*0198*/ 	.word	0xffffffff


	//   ....[30]....
        /*019c*/ 	.word	0xffffffff


	//   ....[31]....
        /*01a0*/ 	.word	0xffffffff


	//   ....[32]....
        /*01a4*/ 	.word	0xffffffff


	//   ....[33]....
        /*01a8*/ 	.word	0xffffffff


	//   ....[34]....
        /*01ac*/ 	.word	0xffffffff


	//   ....[35]....
        /*01b0*/ 	.word	0xffffffff


	//   ....[36]....
        /*01b4*/ 	.word	0xffffffff


	//   ....[37]....
        /*01b8*/ 	.word	0xffffffff


	//   ....[38]....
        /*01bc*/ 	.word	0xffffffff


	//   ....[39]....
        /*01c0*/ 	.word	0xffffffff


	//   ....[40]....
        /*01c4*/ 	.word	0xffffffff


	//   ....[41]....
        /*01c8*/ 	.word	0xffffffff


	//   ....[42]....
        /*01cc*/ 	.word	0xffffffff


	//   ....[43]....
        /*01d0*/ 	.word	0xffffffff


	//   ....[44]....
        /*01d4*/ 	.word	0xffffffff


	//   ....[45]....
        /*01d8*/ 	.word	0xffffffff


	//   ....[46]....
        /*01dc*/ 	.word	0xffffffff


	//   ....[47]....
        /*01e0*/ 	.word	0xffffffff


	//   ....[48]....
        /*01e4*/ 	.word	0xffffffff


	//   ....[49]....
        /*01e8*/ 	.word	0xffffffff


	//   ....[50]....
        /*01ec*/ 	.word	0xffffffff


	//   ....[51]....
        /*01f0*/ 	.word	0xffffffff


	//   ....[52]....
        /*01f4*/ 	.word	0xffffffff


	//   ....[53]....
        /*01f8*/ 	.word	0xffffffff


	//   ....[54]....
        /*01fc*/ 	.word	0xffffffff


	//   ....[55]....
        /*0200*/ 	.word	0xffffffff


	//   ....[56]....
        /*0204*/ 	.word	0xffffffff


	//   ....[57]....
        /*0208*/ 	.word	0xffffffff


	//   ....[58]....
        /*020c*/ 	.word	0xffffffff


	//   ....[59]....
        /*0210*/ 	.word	0xffffffff


	//   ....[60]....
        /*0214*/ 	.word	0xffffffff


	//   ....[61]....
        /*0218*/ 	.word	0xffffffff


	//   ....[62]....
        /*021c*/ 	.word	0xffffffff


	//   ....[63]....
        /*0220*/ 	.word	0xffffffff


	//   ....[64]....
        /*0224*/ 	.word	0xffffffff


	//----- nvinfo : EIATTR_COOP_GROUP_INSTR_OFFSETS
	.align		4
.L_46:
        /*0228*/ 	.byte	0x04, 0x28
        /*022a*/ 	.short	(.L_48 - .L_47)


	//   ....[0]....
.L_47:
        /*022c*/ 	.word	0x00002dc0


	//   ....[1]....
        /*0230*/ 	.word	0x00002f80


	//   ....[2]....
        /*0234*/ 	.word	0x00003060


	//   ....[3]....
        /*0238*/ 	.word	0x00003170


	//   ....[4]....
        /*023c*/ 	.word	0x000031e0


	//   ....[5]....
        /*0240*/ 	.word	0x00003680


	//   ....[6]....
        /*0244*/ 	.word	0x000038d0


	//   ....[7]....
        /*0248*/ 	.word	0x00003b30


	//   ....[8]....
        /*024c*/ 	.word	0x00003cf0


	//   ....[9]....
        /*0250*/ 	.word	0x00003e50


	//   ....[10]....
        /*0254*/ 	.word	0x00003e90


	//   ....[11]....
        /*0258*/ 	.word	0x00003f00


	//   ....[12]....
        /*025c*/ 	.word	0x00003f20


	//   ....[13]....
        /*0260*/ 	.word	0x00003fa0


	//   ....[14]....
        /*0264*/ 	.word	0x00004020


	//   ....[15]....
        /*0268*/ 	.word	0x00004060


	//   ....[16]....
        /*026c*/ 	.word	0x000040e0


	//   ....[17]....
        /*0270*/ 	.word	0x000040f0


	//   ....[18]....
        /*0274*/ 	.word	0x00004110


	//   ....[19]....
        /*0278*/ 	.word	0x000041b0


	//   ....[20]....
        /*027c*/ 	.word	0x000041f0


	//   ....[21]....
        /*0280*/ 	.word	0x00004250


	//   ....[22]....
        /*0284*/ 	.word	0x00004260


	//   ....[23]....
        /*0288*/ 	.word	0x00004350


	//   ....[24]....
        /*028c*/ 	.word	0x00004380


	//   ....[25]....
        /*0290*/ 	.word	0x000043d0


	//   ....[26]....
        /*0294*/ 	.word	0x00004400


	//   ....[27]....
        /*0298*/ 	.word	0x00004530


	//   ....[28]....
        /*029c*/ 	.word	0x00004630


	//   ....[29]....
        /*02a0*/ 	.word	0x00004680


	//   ....[30]....
        /*02a4*/ 	.word	0x000048b0


	//   ....[31]....
        /*02a8*/ 	.word	0x000048d0


	//   ....[32]....
        /*02ac*/ 	.word	0x00004970


	//   ....[33]....
        /*02b0*/ 	.word	0x00004b50


	//   ....[34]....
        /*02b4*/ 	.word	0x00004b60


	//   ....[35]....
        /*02b8*/ 	.word	0x00004bc0


	//   ....[36]....
        /*02bc*/ 	.word	0x00004be0


	//   ....[37]....
        /*02c0*/ 	.word	0x00004c40


	//   ....[38]....
        /*02c4*/ 	.word	0x00004c60


	//   ....[39]....
        /*02c8*/ 	.word	0x000066b0


	//   ....[40]....
        /*02cc*/ 	.word	0x00006730


	//   ....[41]....
        /*02d0*/ 	.word	0x000067b0


	//   ....[42]....
        /*02d4*/ 	.word	0x00006830


	//   ....[43]....
        /*02d8*/ 	.word	0x000068b0


	//   ....[44]....
        /*02dc*/ 	.word	0x00007010


	//   ....[45]....
        /*02e0*/ 	.word	0x00007090


	//   ....[46]....
        /*02e4*/ 	.word	0x00007110


	//   ....[47]....
        /*02e8*/ 	.word	0x00007190


	//   ....[48]....
        /*02ec*/ 	.word	0x00007210


	//   ....[49]....
        /*02f0*/ 	.word	0x00007440


	//   ....[50]....
        /*02f4*/ 	.word	0x00007460


	//   ....[51]....
        /*02f8*/ 	.word	0x00007500


	//   ....[52]....
        /*02fc*/ 	.word	0x00007520


	//   ....[53]....
        /*0300*/ 	.word	0x00007550


	//   ....[54]....
        /*0304*/ 	.word	0x00007590


	//   ....[55]....
        /*0308*/ 	.word	0x000075e0


	//   ....[56]....
        /*030c*/ 	.word	0x00007600


	//   ....[57]....
        /*0310*/ 	.word	0x00007670


	//   ....[58]....
        /*0314*/ 	.word	0x000076a0


	//   ....[59]....
        /*0318*/ 	.word	0x000076c0


	//   ....[60]....
        /*031c*/ 	.word	0x000077b0


	//   ....[61]....
        /*0320*/ 	.word	0x000077c0


	//   ....[62]....
        /*0324*/ 	.word	0x000078c0


	//   ....[63]....
        /*0328*/ 	.word	0x00007910


	//   ....[64]....
        /*032c*/ 	.word	0x00007950


	//----- nvinfo : EIATTR_EXIT_INSTR_OFFSETS
	.align		4
.L_48:
        /*0330*/ 	.byte	0x04, 0x1c
        /*0332*/ 	.short	(.L_50 - .L_49)


	//   ....[0]....
.L_49:
        /*0334*/ 	.word	0x00009710


	//   ....[1]....
        /*0338*/ 	.word	0x00009730


	//----- nvinfo : EIATTR_REQNTID
	.align		4
.L_50:
        /*033c*/ 	.byte	0x04, 0x10
        /*033e*/ 	.short	(.L_52 - .L_51)
.L_51:
        /*0340*/ 	.word	0x00000100
        /*0344*/ 	.word	0x00000001
        /*0348*/ 	.word	0x00000001
.L_52:


//--------------------- .nv.callgraph             --------------------------
	.section	.nv.callgraph,"",@"SHT_CUDA_CALLGRAPH"
	.align	4
	.sectionentsize	8
	.align		4
        /*0000*/ 	.word	0x00000000
	.align		4
        /*0004*/ 	.word	0xffffffff
	.align		4
        /*0008*/ 	.word	0x00000000
	.align		4
        /*000c*/ 	.word	0xfffffffe
	.align		4
        /*0010*/ 	.word	0x00000000
	.align		4
        /*0014*/ 	.word	0xfffffffd
	.align		4
        /*0018*/ 	.word	0x00000000
	.align		4
        /*001c*/ 	.word	0xfffffffc


//--------------------- .nv.rel.action            --------------------------
	.section	.nv.rel.action,"",@"SHT_CUDA_RELOCINFO"
	.align	8
	.sectionentsize	8
        /*0000*/ 	.byte	0x73, 0x00, 0x00, 0x00, 0x00, 0x00, 0x00, 0x00, 0x00, 0x00, 0x00, 0x11, 0x25, 0x00, 0x05, 0x36


//--------------------- .nv.constant4             --------------------------
	.section	.nv.constant4,"a",@progbits
	.align	8
	.align		8
.nv.constant4:
        /*0000*/ 	.dword	_$_str


//--------------------- .nv.constant0.triton_red_fused__to_copy_add_amax_amin_clamp_mul_native_layer_norm_reciprocal_12 --------------------------
	.section	.nv.constant0.triton_red_fused__to_copy_add_amax_amin_clamp_mul_native_layer_norm_reciprocal_12,"a",@progbits
	.sectionflags	@""
	.align	4
.nv.constant0.triton_red_fused__to_copy_add_amax_amin_clamp_mul_native_layer_norm_reciprocal_12:
	.zero		472


//--------------------- .text.triton_red_fused__to_copy_add_amax_amin_clamp_mul_native_layer_norm_reciprocal_12 --------------------------
	.section	.text.triton_red_fused__to_copy_add_amax_amin_clamp_mul_native_layer_norm_reciprocal_12,"ax",@progbits
	.sectionflags	@"SHF_BARRIERS=1"
	.sectioninfo	@"SHI_REGISTERS=128"
	.align	128
        .global         triton_red_fused__to_copy_add_amax_amin_clamp_mul_native_layer_norm_reciprocal_12
        .type           triton_red_fused__to_copy_add_amax_amin_clamp_mul_native_layer_norm_reciprocal_12,@function
        .size           triton_red_fused__to_copy_add_amax_amin_clamp_mul_native_layer_norm_reciprocal_12,(.L_x_1 - triton_red_fused__to_copy_add_amax_amin_clamp_mul_native_layer_norm_reciprocal_12)
        .other          triton_red_fused__to_copy_add_amax_amin_clamp_mul_native_layer_norm_reciprocal_12,@"STO_CUDA_ENTRY STV_DEFAULT"
triton_red_fused__to_copy_add_amax_amin_clamp_mul_native_layer_norm_reciprocal_12:
.text.triton_red_fused__to_copy_add_amax_amin_clamp_mul_native_layer_norm_reciprocal_12:
[----:B------:R-:W-:Y:S02]  /*0000*/  IMAD.MOV.U32 R1, RZ, RZ, c[0x0][0x28] ;  /* 0x00000a00ff017624 */ /* 0x000fe400078e00ff */
[----:B------:R-:W0:Y:S01]  /*0010*/  S2R R5, SR_TID.X ;  /* 0x0000000000057919 */ /* 0x000e220000002100 */
[----:B------:R-:W-:Y:S01]  /*0020*/  IMAD.MOV.U32 R87, RZ, RZ, 0x2 ;  /* 0x00000002ff577424 */ /* 0x000fe200078e00ff */
[----:B------:R-:W-:Y:S01]  /*0030*/  CS2R R32, SRZ ;  /* 0x0000000000207805 */ /* 0x000fe2000001ff00 */
[----:B------:R-:W-:Y:S01]  /*0040*/  CS2R R34, SRZ ;  /* 0x0000000000227805 */ /* 0x000fe2000001ff00 */
[----:B------:R-:W1:Y:S01]  /*0050*/  S2R R106, SR_CTAID.X ;  /* 0x00000000006a7919 */ /* 0x000e620000002500 */
[----:B------:R-:W-:Y:S01]  /*0060*/  CS2R R28, SRZ ;  /* 0x00000000001c7805 */ /* 0x000fe2000001ff00 */
[----:B------:R-:W-:Y:S01]  /*0070*/  CS2R R30, SRZ ;  /* 0x00000000001e7805 */ /* 0x000fe2000001ff00 */
[----:B------:R-:W-:Y:S01]  /*0080*/  ULDC.64 UR4, c[0x0][0x118] ;  /* 0x0000460000047ab9 */ /* 0x000fe20000000a00 */
[----:B------:R-:W-:Y:S01]  /*0090*/  CS2R R20, SRZ ;  /* 0x0000000000147805 */ /* 0x000fe2000001ff00 */
[----:B------:R-:W-:Y:S01]  /*00a0*/  CS2R R22, SRZ ;  /* 0x0000000000167805 */ /* 0x000fe2000001ff00 */
[----:B0-----:R-:W-:-:S02]  /*00b0*/  IMAD.SHL.U32 R0, R5, 0x10, RZ ;  /* 0x0000001005007824 */ /* 0x001fc400078e00ff */
[----:B-1----:R-:W-:-:S03]  /*00c0*/  IMAD.SHL.U32 R8, R106, 0x2, RZ ;  /* 0x000000026a087824 */ /* 0x002fc600078e00ff */
[----:B------:R-:W-:Y:S01]  /*00d0*/  LOP3.LUT R41, R0, 0xff0, RZ, 0xc0, !PT ;  /* 0x00000ff000297812 */ /* 0x000fe200078ec0ff */
[----:B------:R-:W-:Y:S01]  /*00e0*/  IMAD R106, R106, 0x1800, RZ ;  /* 0x000018006a6a7824 */ /* 0x000fe200078e02ff */
[----:B------:R-:W-:-:S03]  /*00f0*/  ISETP.GE.AND P4, PT, R8, 0x200, PT ;  /* 0x000002000800780c */ /* 0x000fc60003f86270 */
[C---:B------:R-:W-:Y:S01]  /*0100*/  IMAD.IADD R2, R41.reuse, 0x1, R106 ;  /* 0x0000000129027824 */ /* 0x040fe200078e026a */
[C---:B------:R-:W-:Y:S02]  /*0110*/  LOP3.LUT R3, R41.reuse, 0x8, RZ, 0xfc, !PT ;  /* 0x0000000829037812 */ /* 0x040fe400078efcff */
[----:B------:R-:W-:Y:S01]  /*0120*/  ISETP.LT.U32.AND P0, PT, R41, 0xc00, !P4 ;  /* 0x00000c002900780c */ /* 0x000fe20006701070 */
[C---:B------:R-:W-:Y:S01]  /*0130*/  IMAD.WIDE R12, R2.reuse, R87, c[0x0][0x160] ;  /* 0x00005800020c7625 */ /* 0x040fe200078e0257 */
[----:B------:R-:W-:-:S03]  /*0140*/  IADD3 R4, R2, 0xc00, RZ ;  /* 0x00000c0002047810 */ /* 0x000fc60007ffe0ff */
[----:B------:R-:W-:Y:S01]  /*0150*/  IMAD.IADD R0, R3, 0x1, R106 ;  /* 0x0000000103007824 */ /* 0x000fe200078e026a */
[----:B------:R-:W-:Y:S01]  /*0160*/  CS2R R24, SRZ ;  /* 0x0000000000187805 */ /* 0x000fe2000001ff00 */
[----:B------:R-:W-:Y:S01]  /*0170*/  CS2R R26, SRZ ;  /* 0x00000000001a7805 */ /* 0x000fe2000001ff00 */
[----:B------:R-:W-:-:S04]  /*0180*/  IMAD.WIDE R16, R4, R87, c[0x0][0x160] ;  /* 0x0000580004107625 */ /* 0x000fc800078e0257 */
[C---:B------:R-:W-:Y:S01]  /*0190*/  IMAD.WIDE R14, R0.reuse, R87, c[0x0][0x160] ;  /* 0x00005800000e7625 */ /* 0x040fe200078e0257 */
[----:B------:R-:W2:Y:S04]  /*01a0*/  @P0 LDG.E.EF.128 R32, [R12.64] ;  /* 0x000000040c200981 */ /* 0x000ea8000c0e1d00 */
[----:B------:R-:W3:Y:S01]  /*01b0*/  @P0 LDG.E.EF.128 R28, [R14.64] ;  /* 0x000000040e1c0981 */ /* 0x000ee2000c0e1d00 */
[----:B------:R-:W-:-:S03]  /*01c0*/  IADD3 R6, R0, 0xc00, RZ ;  /* 0x00000c0000067810 */ /* 0x000fc60007ffe0ff */
[----:B------:R0:W4:Y:S02]  /*01d0*/  @P0 LDG.E.EF.128 R20, [R16.64] ;  /* 0x0000000410140981 */ /* 0x000124000c0e1d00 */
[----:B------:R-:W-:-:S05]  /*01e0*/  IMAD.WIDE R18, R6, R87, c[0x0][0x160] ;  /* 0x0000580006127625 */ /* 0x000fca00078e0257 */
[----:B------:R0:W5:Y:S01]  /*01f0*/  @P0 LDG.E.EF.128 R24, [R18.64] ;  /* 0x0000000412180981 */ /* 0x000162000c0e1d00 */
[C---:B------:R-:W-:Y:S01]  /*0200*/  IADD3 R10, R8.reuse, 0x1, RZ ;  /* 0x00000001080a7810 */ /* 0x040fe20007ffe0ff */
[----:B------:R-:W-:Y:S01]  /*0210*/  IMAD.WIDE R36, R8, R87, c[0x0][0x180] ;  /* 0x0000600008247625 */ /* 0x000fe200078e0257 */
[----:B------:R-:W-:Y:S02]  /*0220*/  PRMT R42, RZ, 0x7610, R42 ;  /* 0x00007610ff2a7816 */ /* 0x000fe4000000002a */
[----:B------:R-:W-:-:S04]  /*0230*/  ISETP.GE.AND P2, PT, R10, 0x200, PT ;  /* 0x000002000a00780c */ /* 0x000fc80003f46270 */
[----:B------:R-:W4:Y:S01]  /*0240*/  @!P4 LDG.E.EL.U16 R42, [R36.64] ;  /* 0x00000004242ac981 */ /* 0x000f22000c2e1500 */
[----:B------:R-:W-:Y:S01]  /*0250*/  PRMT R43, RZ, 0x7610, R43 ;  /* 0x00007610ff2b7816 */ /* 0x000fe2000000002b */
[----:B------:R-:W-:Y:S01]  /*0260*/  IMAD.WIDE R38, R8, R87, c[0x0][0x188] ;  /* 0x0000620008267625 */ /* 0x000fe200078e0257 */
[----:B------:R-:W-:Y:S02]  /*0270*/  PRMT R109, RZ, 0x7610, R109 ;  /* 0x00007610ff6d7816 */ /* 0x000fe4000000006d */
[----:B------:R-:W-:Y:S01]  /*0280*/  PRMT R108, RZ, 0x7610, R108 ;  /* 0x00007610ff6c7816 */ /* 0x000fe2000000006c */
[----:B------:R-:W-:Y:S01]  /*0290*/  IMAD.SHL.U32 R110, R41, 0x2, RZ ;  /* 0x00000002296e7824 */ /* 0x000fe200078e00ff */
[----:B------:R1:W4:Y:S01]  /*02a0*/  @!P4 LDG.E.EL.U16 R43, [R38.64] ;  /* 0x00000004262bc981 */ /* 0x000322000c2e1500 */
[----:B------:R-:W-:-:S03]  /*02b0*/  IMAD.SHL.U32 R3, R5, 0x8, RZ ;  /* 0x0000000805037824 */ /* 0x000fc600078e00ff */
[----:B------:R1:W4:Y:S04]  /*02c0*/  @!P2 LDG.E.EL.U16 R109, [R36.64+0x2] ;  /* 0x00000204246da981 */ /* 0x000328000c2e1500 */
[----:B------:R1:W4:Y:S01]  /*02d0*/  @!P2 LDG.E.EL.U16 R108, [R38.64+0x2] ;  /* 0x00000204266ca981 */ /* 0x000322000c2e1500 */
[----:B------:R-:W-:-:S05]  /*02e0*/  LOP3.LUT R3, R3, 0x7f8, RZ, 0xc0, !PT ;  /* 0x000007f803037812 */ /* 0x000fca00078ec0ff */
[C---:B------:R-:W-:Y:S02]  /*02f0*/  IMAD.SHL.U32 R112, R3.reuse, 0x2, RZ ;  /* 0x0000000203707824 */ /* 0x040fe400078e00ff */
[----:B------:R-:W-:Y:S01]  /*0300*/  IMAD.MOV.U32 R101, RZ, RZ, 0x4 ;  /* 0x00000004ff657424 */ /* 0x000fe200078e00ff */
[----:B------:R-:W-:Y:S01]  /*0310*/  CS2R R52, SRZ ;  /* 0x0000000000347805 */ /* 0x000fe2000001ff00 */
[----:B------:R-:W-:Y:S01]  /*0320*/  CS2R R54, SRZ ;  /* 0x0000000000367805 */ /* 0x000fe2000001ff00 */
[----:B------:R-:W-:Y:S01]  /*0330*/  CS2R R56, SRZ ;  /* 0x0000000000387805 */ /* 0x000fe2000001ff00 */
[----:B------:R-:W-:Y:S01]  /*0340*/  CS2R R58, SRZ ;  /* 0x00000000003a7805 */ /* 0x000fe2000001ff00 */
[----:B------:R-:W-:Y:S01]  /*0350*/  CS2R R64, SRZ ;  /* 0x0000000000407805 */ /* 0x000fe2000001ff00 */
[----:B------:R-:W-:Y:S01]  /*0360*/  CS2R R66, SRZ ;  /* 0x0000000000427805 */ /* 0x000fe2000001ff00 */
[----:B------:R-:W-:Y:S01]  /*0370*/  CS2R R60, SRZ ;  /* 0x00000000003c7805 */ /* 0x000fe2000001ff00 */
[----:B------:R-:W-:Y:S01]  /*0380*/  CS2R R62, SRZ ;  /* 0x00000000003e7805 */ /* 0x000fe2000001ff00 */
[----:B------:R-:W-:-:S04]  /*0390*/  IMAD.WIDE.U32 R116, R3, R87, c[0x0][0x170] ;  /* 0x00005c0003747625 */ /* 0x000fc800078e0057 */
[----:B------:R-:W-:-:S04]  /*03a0*/  IMAD.WIDE.U32 R88, R3, R87, c[0x0][0x190] ;  /* 0x0000640003587625 */ /* 0x000fc800078e0057 */
[----:B------:R-:W-:-:S04]  /*03b0*/  IMAD.WIDE.U32 R86, R3, R87, c[0x0][0x198] ;  /* 0x0000660003567625 */ /* 0x000fc800078e0057 */
[-C--:B------:R-:W-:Y:S01]  /*03c0*/  IMAD.WIDE.U32 R84, R3, R101.reuse, c[0x0][0x168] ;  /* 0x00005a0003547625 */ /* 0x080fe200078e0065 */
[----:B--2---:R-:W-:Y:S04]  /*03d0*/  STS.128 [R110], R32 ;  /* 0x000000206e007388 */ /* 0x004fe80000000c00 */
[----:B---3--:R2:W-:Y:S04]  /*03e0*/  STS.128 [R110+0x10], R28 ;  /* 0x0000101c6e007388 */ /* 0x0085e80000000c00 */
[----:B------:R-:W-:Y:S06]  /*03f0*/  BAR.SYNC.DEFER_BLOCKING 0x0 ;  /* 0x0000000000007b1d */ /* 0x000fec0000010000 */
[----:B------:R-:W3:Y:S04]  /*0400*/  LDS.128 R12, [R112] ;  /* 0x00000000700c7984 */ /* 0x000ee80000000c00 */
[----:B0-----:R-:W-:Y:S04]  /*0410*/  LDS.128 R16, [R112+0x1000] ;  /* 0x0010000070107984 */ /* 0x001fe80000000c00 */
[----:B------:R-:W-:Y:S01]  /*0420*/  BAR.SYNC.DEFER_BLOCKING 0x0 ;  /* 0x0000000000007b1d */ /* 0x000fe20000010000 */
[----:B--2---:R-:W-:Y:S01]  /*0430*/  LOP3.LUT R31, R41, 0x4, RZ, 0xfc, !PT ;  /* 0x00000004291f7812 */ /* 0x004fe200078efcff */
[----:B------:R-:W-:-:S04]  /*0440*/  IMAD.WIDE R28, R2, R101, c[0x0][0x178] ;  /* 0x00005e00021c7625 */ /* 0x000fc800078e0265 */
[----:B------:R-:W-:Y:S01]  /*0450*/  IMAD.IADD R70, R31, 0x1, R106 ;  /* 0x000000011f467824 */ /* 0x000fe200078e026a */
[----:B----4-:R0:W-:Y:S04]  /*0460*/  STS.128 [R110], R20 ;  /* 0x000000146e007388 */ /* 0x0101e80000000c00 */
[----:B-----5:R2:W-:Y:S04]  /*0470*/  STS.128 [R110+0x10], R24 ;  /* 0x000010186e007388 */ /* 0x0205e80000000c00 */
[----:B------:R-:W-:Y:S01]  /*0480*/  BAR.SYNC.DEFER_BLOCKING 0x0 ;  /* 0x0000000000007b1d */ /* 0x000fe20000010000 */
[----:B------:R-:W-:Y:S01]  /*0490*/  LOP3.LUT R41, R41, 0xc, RZ, 0xfc, !PT ;  /* 0x0000000c29297812 */ /* 0x000fe200078efcff */
[----:B0-----:R-:W-:-:S04]  /*04a0*/  IMAD.WIDE R20, R70, R101, c[0x0][0x178] ;  /* 0x00005e0046147625 */ /* 0x001fc800078e0265 */
[----:B------:R-:W-:Y:S02]  /*04b0*/  IMAD.IADD R72, R41, 0x1, R106 ;  /* 0x0000000129487824 */ /* 0x000fe400078e026a */
[-C--:B--2---:R-:W-:Y:S01]  /*04c0*/  IMAD.WIDE R24, R0, R101.reuse, c[0x0][0x178] ;  /* 0x00005e0000187625 */ /* 0x084fe200078e0265 */
[----:B------:R0:W2:Y:S04]  /*04d0*/  @P0 LDG.E.EF.128 R52, [R28.64] ;  /* 0x000000041c340981 */ /* 0x0000a8000c0e1d00 */
[----:B------:R4:W5:Y:S01]  /*04e0*/  @P0 LDG.E.EF.128 R56, [R20.64] ;  /* 0x0000000414380981 */ /* 0x000962000c0e1d00 */
[----:B------:R-:W-:-:S03]  /*04f0*/  IMAD.WIDE R40, R72, R101, c[0x0][0x178] ;  /* 0x00005e0048287625 */ /* 0x000fc600078e0265 */
[----:B------:R0:W3:Y:S04]  /*0500*/  @P0 LDG.E.EF.128 R64, [R24.64] ;  /* 0x0000000418400981 */ /* 0x0000e8000c0e1d00 */
[----:B------:R1:W3:Y:S04]  /*0510*/  @P0 LDG.E.EF.128 R60, [R40.64] ;  /* 0x00000004283c0981 */ /* 0x0002e8000c0e1d00 */
[----:B----4-:R-:W4:Y:S04]  /*0520*/  LDG.E.EL.128 R20, [R116.64+0x3000] ;  /* 0x0030000474147981 */ /* 0x010f28000c2e1d00 */
[----:B0-----:R0:W3:Y:S04]  /*0530*/  LDG.E.EL.128 R28, [R88.64] ;  /* 0x00000004581c7981 */ /* 0x0010e8000c2e1d00 */
[----:B------:R0:W3:Y:S04]  /*0540*/  LDG.E.EL.128 R32, [R86.64] ;  /* 0x0000000456207981 */ /* 0x0000e8000c2e1d00 */
[----:B------:R0:W4:Y:S01]  /*0550*/  LDG.E.EL.128 R24, [R84.64+0x6000] ;  /* 0x0060000454187981 */ /* 0x000122000c2e1d00 */
[----:B------:R-:W-:-:S03]  /*0560*/  IMAD.U32 R44, R42, 0x10000, RZ ;  /* 0x000100002a2c7824 */ /* 0x000fc600078e00ff */
[----:B-1----:R1:W4:Y:S02]  /*0570*/  LDG.E.EL.128 R36, [R84.64+0x6010] ;  /* 0x0060100454247981 */ /* 0x002324000c2e1d00 */
[----:B------:R-:W-:-:S04]  /*0580*/  FSETP.GE.AND P1, PT, R44, RZ, PT ;  /* 0x000000ff2c00720b */ /* 0x000fc80003f26000 */
[----:B------:R-:W-:Y:S01]  /*0590*/  SEL R42, R42, RZ, !P1 ;  /* 0x000000ff2a2a7207 */ /* 0x000fe20004800000 */
[----:B------:R-:W-:-:S04]  /*05a0*/  IMAD.U32 R40, R43, 0x10000, RZ ;  /* 0x000100002b287824 */ /* 0x000fc800078e00ff */
[----:B------:R-:W-:Y:S01]  /*05b0*/  IMAD.U32 R42, R42, 0x10000, RZ ;  /* 0x000100002a2a7824 */ /* 0x000fe200078e00ff */
[----:B------:R-:W-:-:S03]  /*05c0*/  FSETP.GTU.AND P1, PT, R40, RZ, PT ;  /* 0x000000ff2800720b */ /* 0x000fc60003f2c000 */
[----:B------:R-:W-:Y:S01]  /*05d0*/  FADD R98, RZ, -R42 ;  /* 0x8000002aff627221 */ /* 0x000fe20000000000 */
[----:B------:R-:W-:-:S04]  /*05e0*/  SEL R45, R43, RZ, P1 ;  /* 0x000000ff2b2d7207 */ /* 0x000fc80000800000 */
[----:B------:R-:W-:Y:S01]  /*05f0*/  FSETP.NAN.AND P3, PT, R98, R98, PT ;  /* 0x000000626200720b */ /* 0x000fe20003f68000 */
[----:B------:R-:W-:-:S05]  /*0600*/  IMAD.U32 R49, R45, 0x10000, RZ ;  /* 0x000100002d317824 */ /* 0x000fca00078e00ff */
[----:B------:R-:W-:Y:S01]  /*0610*/  FSETP.GT.AND P1, PT, R98, R49, PT ;  /* 0x000000316200720b */ /* 0x000fe20003f24000 */
[----:B------:R-:W-:Y:S01]  /*0620*/  CS2R R50, SRZ ;  /* 0x0000000000327805 */ /* 0x000fe2000001ff00 */
[----:B------:R-:W-:-:S05]  /*0630*/  IMAD.WIDE R68, R4, R101, c[0x0][0x178] ;  /* 0x00005e0004447625 */ /* 0x000fca00078e0265 */
[----:B------:R-:W-:Y:S02]  /*0640*/  @!P3 FSEL R98, R98, R49, P1 ;  /* 0x000000316262b208 */ /* 0x000fe40000800000 */
[----:B------:R-:W-:Y:S01]  /*0650*/  CS2R R48, SRZ ;  /* 0x0000000000307805 */ /* 0x000fe2000001ff00 */
[----:B------:R-:W-:-:S05]  /*0660*/  LOP3.LUT R107, R3, 0x800, RZ, 0xfc, !PT ;  /* 0x00000800036b7812 */ /* 0x000fca00078efcff */
[----:B------:R0:W4:Y:S01]  /*0670*/  @P0 LDG.E.EF.128 R48, [R68.64] ;  /* 0x0000000444300981 */ /* 0x000122000c0e1d00 */
[----:B------:R-:W-:Y:S01]  /*0680*/  ISETP.GE.U32.AND P5, PT, R107, 0xc00, PT ;  /* 0x00000c006b00780c */ /* 0x000fe20003fa6070 */
[----:B------:R-:W-:Y:S01]  /*0690*/  CS2R R40, SRZ ;  /* 0x0000000000287805 */ /* 0x000fe2000001ff00 */
[----:B------:R-:W-:-:S11]  /*06a0*/  CS2R R42, SRZ ;  /* 0x00000000002a7805 */ /* 0x000fd6000001ff00 */
[----:B------:R-:W4:Y:S01]  /*06b0*/  @!P5 LDG.E.EL.128 R40, [R116.64+0x4000] ;  /* 0x004000047428d981 */ /* 0x000f22000c2e1d00 */
[----:B------:R-:W-:Y:S01]  /*06c0*/  CS2R R44, SRZ ;  /* 0x00000000002c7805 */ /* 0x000fe2000001ff00 */
[----:B------:R-:W-:Y:S01]  /*06d0*/  CS2R R46, SRZ ;  /* 0x00000000002e7805 */ /* 0x000fe2000001ff00 */
[----:B------:R-:W-:Y:S01]  /*06e0*/  IADD3 R70, R70, 0xc00, RZ ;  /* 0x00000c0046467810 */ /* 0x000fe20007ffe0ff */
[----:B------:R-:W-:-:S04]  /*06f0*/  FMUL R98, R98, 0.0078740157186985015869 ;  /* 0x3c01020462627820 */ /* 0x000fc80000400000 */
[----:B------:R1:W4:Y:S01]  /*0700*/  @!P5 LDG.E.EL.128 R44, [R84.64+0x8000] ;  /* 0x00800004542cd981 */ /* 0x000322000c2e1d00 */
[----:B------:R-:W-:Y:S01]  /*0710*/  IMAD.WIDE R70, R70, R101, c[0x0][0x178] ;  /* 0x00005e0046467625 */ /* 0x000fe200078e0265 */
[----:B------:R-:W-:-:S03]  /*0720*/  FSETP.GT.AND P1, PT, R98, 9.9999997473787516356e-06, PT ;  /* 0x3727c5ac6200780b */ /* 0x000fc60003f24000 */
[----:B0-----:R-:W-:Y:S01]  /*0730*/  IMAD.WIDE R68, R6, R101, c[0x0][0x178] ;  /* 0x00005e0006447625 */ /* 0x001fe200078e0265 */
[----:B------:R-:W-:Y:S01]  /*0740*/  IADD3 R100, R72, 0xc00, RZ ;  /* 0x00000c0048647810 */ /* 0x000fe20007ffe0ff */
[----:B------:R-:W-:Y:S01]  /*0750*/  CS2R R74, SRZ ;  /* 0x00000000004a7805 */ /* 0x000fe2000001ff00 */
[----:B------:R-:W-:Y:S01]  /*0760*/  CS2R R72, SRZ ;  /* 0x0000000000487805 */ /* 0x000fe2000001ff00 */
[----:B------:R-:W-:-:S05]  /*0770*/  FSETP.NAN.AND P3, PT, R98, R98, PT ;  /* 0x000000626200720b */ /* 0x000fca0003f68000 */
[----:B------:R0:W4:Y:S01]  /*0780*/  @!P5 LDG.E.EL.128 R72, [R86.64+0x1000] ;  /* 0x001000045648d981 */ /* 0x000122000c2e1d00 */
[----:B------:R-:W-:Y:S01]  /*0790*/  @!P1 FSEL R98, R98, 9.9999997473787516356e-06, P3 ;  /* 0x3727c5ac62629808 */ /* 0x000fe20001800000 */
[----:B------:R-:W-:-:S04]  /*07a0*/  IMAD.WIDE R100, R100, R101, c[0x0][0x178] ;  /* 0x00005e0064647625 */ /* 0x000fc800078e0265 */
[----:B------:R-:W-:Y:S02]  /*07b0*/  IMAD.IADD R110, R110, 0x1, R110 ;  /* 0x000000016e6e7824 */ /* 0x000fe400078e026e */
[----:B------:R-:W-:Y:S01]  /*07c0*/  IMAD.IADD R111, R112, 0x1, R112 ;  /* 0x00000001706f7824 */ /* 0x000fe200078e0270 */
[----:B------:R-:W-:Y:S02]  /*07d0*/  FSEL R121, RZ, 2, P4 ;  /* 0x40000000ff797808 */ /* 0x000fe40002000000 */
[----:B------:R-:W-:Y:S02]  /*07e0*/  ISETP.LT.AND P1, PT, R8, 0x200, PT ;  /* 0x000002000800780c */ /* 0x000fe40003f21270 */
[----:B------:R-:W-:Y:S02]  /*07f0*/  FSETP.GEU.AND P3, PT, R121, 1.175494350822287508e-38, PT ;  /* 0x008000007900780b */ /* 0x000fe40003f6e000 */
[----:B------:R-:W-:-:S04]  /*0800*/  FSEL R120, RZ, 3, P4 ;  /* 0x40400000ff787808 */ /* 0x000fc80002000000 */
[----:B------:R-:W-:Y:S02]  /*0810*/  FSETP.GEU.AND P6, PT, R120, 1.175494350822287508e-38, PT ;  /* 0x008000007800780b */ /* 0x000fe40003fce000 */
[----:B------:R-:W-:Y:S02]  /*0820*/  FSEL R115, RZ, 5, P4 ;  /* 0x40a00000ff737808 */ /* 0x000fe40002000000 */
[----:B--2---:R-:W-:Y:S02]  /*0830*/  I2FP.F32.S32 R76, R52 ;  /* 0x00000034004c7245 */ /* 0x004fe40000201400 */
[----:B------:R-:W-:Y:S02]  /*0840*/  I2FP.F32.S32 R77, R53 ;  /* 0x00000035004d7245 */ /* 0x000fe40000201400 */
[----:B------:R-:W-:Y:S01]  /*0850*/  I2FP.F32.S32 R78, R54 ;  /* 0x00000036004e7245 */ /* 0x000fe20000201400 */
[----:B------:R-:W-:Y:S01]  /*0860*/  CS2R R52, SRZ ;  /* 0x0000000000347805 */ /* 0x000fe2000001ff00 */
[----:B------:R-:W-:-:S02]  /*0870*/  I2FP.F32.S32 R79, R55 ;  /* 0x00000037004f7245 */ /* 0x000fc40000201400 */
[----:B-----5:R-:W-:Y:S01]  /*0880*/  I2FP.F32.S32 R80, R56 ;  /* 0x0000003800507245 */ /* 0x020fe20000201400 */
[----:B------:R-:W-:Y:S01]  /*0890*/  CS2R R54, SRZ ;  /* 0x0000000000367805 */ /* 0x000fe2000001ff00 */
[----:B------:R-:W-:Y:S02]  /*08a0*/  I2FP.F32.S32 R81, R57 ;  /* 0x0000003900517245 */ /* 0x000fe40000201400 */
[----:B------:R-:W-:Y:S01]  /*08b0*/  I2FP.F32.S32 R82, R58 ;  /* 0x0000003a00527245 */ /* 0x000fe20000201400 */
[----:B------:R-:W-:Y:S01]  /*08c0*/  CS2R R56, SRZ ;  /* 0x0000000000387805 */ /* 0x000fe2000001ff00 */
[----:B------:R-:W-:Y:S01]  /*08d0*/  I2FP.F32.S32 R83, R59 ;  /* 0x0000003b00537245 */ /* 0x000fe20000201400 */
[----:B------:R2:W5:Y:S01]  /*08e0*/  @P0 LDG.E.EF.128 R52, [R70.64] ;  /* 0x0000000446340981 */ /* 0x000562000c0e1d00 */
[----:B------:R-:W-:-:S06]  /*08f0*/  CS2R R58, SRZ ;  /* 0x00000000003a7805 */ /* 0x000fcc000001ff00 */
[----:B------:R0:W5:Y:S01]  /*0900*/  @P0 LDG.E.EF.128 R56, [R68.64] ;  /* 0x0000000444380981 */ /* 0x000162000c0e1d00 */
[----:B--2---:R-:W-:Y:S01]  /*0910*/  CS2R R70, SRZ ;  /* 0x0000000000467805 */ /* 0x004fe2000001ff00 */
[----:B---3--:R-:W-:Y:S01]  /*0920*/  I2FP.F32.S32 R90, R64 ;  /* 0x00000040005a7245 */ /* 0x008fe20000201400 */
[----:B0-----:R-:W-:Y:S01]  /*0930*/  CS2R R68, SRZ ;  /* 0x0000000000447805 */ /* 0x001fe2000001ff00 */
[----:B------:R-:W-:Y:S02]  /*0940*/  I2FP.F32.S32 R95, R65 ;  /* 0x00000041005f7245 */ /* 0x000fe40000201400 */
[----:B------:R-:W-:Y:S01]  /*0950*/  I2FP.F32.S32 R96, R66 ;  /* 0x0000004200607245 */ /* 0x000fe20000201400 */
[----:B------:R-:W-:Y:S01]  /*0960*/  CS2R R64, SRZ ;  /* 0x0000000000407805 */ /* 0x000fe2000001ff00 */
[----:B------:R-:W-:Y:S01]  /*0970*/  I2FP.F32.S32 R97, R67 ;  /* 0x0000004300617245 */ /* 0x000fe20000201400 */
[----:B------:R0:W2:Y:S01]  /*0980*/  @!P5 LDG.E.EL.128 R68, [R88.64+0x1000] ;  /* 0x001000045844d981 */ /* 0x0000a2000c2e1d00 */
[----:B------:R-:W-:Y:S01]  /*0990*/  CS2R R66, SRZ ;  /* 0x0000000000427805 */ /* 0x000fe2000001ff00 */
[----:B------:R-:W-:-:S02]  /*09a0*/  I2FP.F32.S32 R94, R60 ;  /* 0x0000003c005e7245 */ /* 0x000fc40000201400 */
[----:B------:R-:W-:Y:S02]  /*09b0*/  I2FP.F32.S32 R91, R61 ;  /* 0x0000003d005b7245 */ /* 0x000fe40000201400 */
[----:B------:R-:W-:Y:S01]  /*09c0*/  I2FP.F32.S32 R92, R62 ;  /* 0x0000003e005c7245 */ /* 0x000fe20000201400 */
[----:B------:R-:W-:Y:S01]  /*09d0*/  CS2R R60, SRZ ;  /* 0x00000000003c7805 */ /* 0x000fe2000001ff00 */
[----:B------:R-:W-:Y:S01]  /*09e0*/  I2FP.F32.S32 R93, R63 ;  /* 0x0000003f005d7245 */ /* 0x000fe20000201400 */
[----:B------:R1:W3:Y:S01]  /*09f0*/  @!P5 LDG.E.EL.128 R64, [R84.64+0x8010] ;  /* 0x008010045440d981 */ /* 0x0002e2000c2e1d00 */
[----:B------:R-:W-:Y:S01]  /*0a00*/  CS2R R62, SRZ ;  /* 0x00000000003e7805 */ /* 0x000fe2000001ff00 */
[C---:B0-----:R-:W-:Y:S01]  /*0a10*/  FMUL R89, R98.reuse, R91 ;  /* 0x0000005b62597220 */ /* 0x041fe20000400000 */
[C---:B------:R-:W-:Y:S01]  /*0a20*/  FMUL R76, R98.reuse, R76 ;  /* 0x0000004c624c7220 */ /* 0x040fe20000400000 */
[C---:B------:R-:W-:Y:S01]  /*0a30*/  FMUL R77, R98.reuse, R77 ;  /* 0x0000004d624d7220 */ /* 0x040fe20000400000 */
[C---:B------:R-:W-:Y:S01]  /*0a40*/  FMUL R78, R98.reuse, R78 ;  /* 0x0000004e624e7220 */ /* 0x040fe20000400000 */
[C---:B------:R-:W-:Y:S01]  /*0a50*/  FMUL R79, R98.reuse, R79 ;  /* 0x0000004f624f7220 */ /* 0x040fe20000400000 */
[C---:B------:R-:W-:Y:S01]  /*0a60*/  FMUL R80, R98.reuse, R80 ;  /* 0x0000005062507220 */ /* 0x040fe20000400000 */
[C---:B------:R-:W-:Y:S01]  /*0a70*/  FMUL R81, R98.reuse, R81 ;  /* 0x0000005162517220 */ /* 0x040fe20000400000 */
[C---:B------:R-:W-:Y:S01]  /*0a80*/  FMUL R82, R98.reuse, R82 ;  /* 0x0000005262527220 */ /* 0x040fe20000400000 */
[C---:B-1----:R-:W-:Y:S01]  /*0a90*/  FMUL R84, R98.reuse, R90 ;  /* 0x0000005a62547220 */ /* 0x042fe20000400000 */
[C---:B------:R-:W-:Y:S01]  /*0aa0*/  FMUL R83, R98.reuse, R83 ;  /* 0x0000005362537220 */ /* 0x040fe20000400000 */
[C---:B------:R-:W-:Y:S01]  /*0ab0*/  FMUL R85, R98.reuse, R95 ;  /* 0x0000005f62557220 */ /* 0x040fe20000400000 */
[C---:B------:R-:W-:Y:S01]  /*0ac0*/  FMUL R86, R98.reuse, R96 ;  /* 0x0000006062567220 */ /* 0x040fe20000400000 */
[C---:B------:R-:W-:Y:S01]  /*0ad0*/  FMUL R87, R98.reuse, R97 ;  /* 0x0000006162577220 */ /* 0x040fe20000400000 */
[C---:B------:R-:W-:Y:S01]  /*0ae0*/  FMUL R88, R98.reuse, R94 ;  /* 0x0000005e62587220 */ /* 0x040fe20000400000 */
[C---:B------:R-:W-:Y:S01]  /*0af0*/  FMUL R90, R98.reuse, R92 ;  /* 0x0000005c625a7220 */ /* 0x040fe20000400000 */
[----:B------:R-:W-:Y:S01]  /*0b00*/  FMUL R91, R98, R93 ;  /* 0x0000005d625b7220 */ /* 0x000fe20000400000 */
[----:B------:R0:W2:Y:S04]  /*0b10*/  @P0 LDG.E.EF.128 R60, [R100.64] ;  /* 0x00000004643c0981 */ /* 0x0000a8000c0e1d00 */
[----:B------:R-:W-:Y:S04]  /*0b20*/  LDS.128 R92, [R112] ;  /* 0x00000000705c7984 */ /* 0x000fe80000000c00 */
[----:B------:R-:W-:Y:S04]  /*0b30*/  LDS.128 R96, [R112+0x1000] ;  /* 0x0010000070607984 */ /* 0x000fe80000000c00 */
[----:B------:R-:W-:Y:S06]  /*0b40*/  BAR.SYNC.DEFER_BLOCKING 0x0 ;  /* 0x0000000000007b1d */ /* 0x000fec0000010000 */
[----:B------:R1:W-:Y:S04]  /*0b50*/  STS.128 [R110], R76 ;  /* 0x0000004c6e007388 */ /* 0x0003e80000000c00 */
[----:B------:R0:W-:Y:S04]  /*0b60*/  STS.128 [R110+0x10], R80 ;  /* 0x000010506e007388 */ /* 0x0001e80000000c00 */
[----:B------:R0:W-:Y:S04]  /*0b70*/  STS.128 [R110+0x20], R84 ;  /* 0x000020546e007388 */ /* 0x0001e80000000c00 */
[----:B------:R0:W-:Y:S04]  /*0b80*/  STS.128 [R110+0x30], R88 ;  /* 0x000030586e007388 */ /* 0x0001e80000000c00 */
[----:B------:R-:W-:Y:S06]  /*0b90*/  BAR.SYNC.DEFER_BLOCKING 0x0 ;  /* 0x0000000000007b1d */ /* 0x000fec0000010000 */
[----:B0-----:R-:W0:Y:S01]  /*0ba0*/  LDS.128 R100, [R111] ;  /* 0x000000006f647984 */ /* 0x001e220000000c00 */
[C---:B----4-:R-:W-:Y:S01]  /*0bb0*/  PRMT R114, R20.reuse, 0x7632, R114 ;  /* 0x0000763214727816 */ /* 0x050fe20000000072 */
[----:B------:R-:W-:Y:S01]  /*0bc0*/  IMAD.U32 R113, R20, 0x10000, RZ ;  /* 0x0001000014717824 */ /* 0x000fe200078e00ff */
[----:B------:R-:W-:Y:S01]  /*0bd0*/  FMUL R20, R121, 16777216 ;  /* 0x4b80000079147820 */ /* 0x000fe20000400000 */
[----:B-1----:R-:W-:-:S02]  /*0be0*/  PRMT R78, R28, 0x7632, R78 ;  /* 0x000076321c4e7816 */ /* 0x002fc4000000004e */
[----:B------:R-:W-:Y:S01]  /*0bf0*/  IMAD.U32 R114, R114, 0x10000, RZ ;  /* 0x0001000072727824 */ /* 0x000fe200078e00ff */
[----:B------:R-:W-:Y:S01]  /*0c00*/  PRMT R77, R32, 0x7632, R77 ;  /* 0x00007632204d7816 */ /* 0x000fe2000000004d */
[----:B------:R-:W-:Y:S01]  /*0c10*/  FADD R76, R24, R113 ;  /* 0x00000071184c7221 */ /* 0x000fe20000000000 */
[----:B------:R-:W-:Y:S01]  /*0c20*/  SEL R24, RZ, 0x3f800000, !P1 ;  /* 0x3f800000ff187807 */ /* 0x000fe20004800000 */
[----:B------:R-:W-:Y:S01]  /*0c30*/  FADD R79, R25, R114 ;  /* 0x00000072194f7221 */ /* 0x000fe20000000000 */
[----:B------:R-:W-:Y:S01]  /*0c40*/  FSEL R25, R20, R121, !P3 ;  /* 0x0000007914197208 */ /* 0x000fe20005800000 */
[----:B------:R-:W-:Y:S01]  /*0c50*/  IMAD.U32 R78, R78, 0x10000, RZ ;  /* 0x000100004e4e7824 */ /* 0x000fe200078e00ff */
[----:B------:R-:W-:Y:S01]  /*0c60*/  PRMT R20, R12, 0x7632, R20 ;  /* 0x000076320c147816 */ /* 0x000fe20000000014 */
[----:B------:R-:W-:Y:S01]  /*0c70*/  IMAD.U32 R77, R77, 0x10000, RZ ;  /* 0x000100004d4d7824 */ /* 0x000fe200078e00ff */
[----:B------:R-:W-:Y:S01]  /*0c80*/  FMUL R81, R120, 16777216 ;  /* 0x4b80000078517820 */ /* 0x000fe20000400000 */
[----:B------:R-:W-:Y:S01]  /*0c90*/  FSEL R112, RZ, 4, P4 ;  /* 0x40800000ff707808 */ /* 0x000fe20002000000 */
[----:B------:R-:W-:Y:S01]  /*0ca0*/  FMUL R85, R24, 16777216 ;  /* 0x4b80000018557820 */ /* 0x000fe20000400000 */
[----:B------:R-:W-:Y:S01]  /*0cb0*/  FSEL R114, RZ, 6, P4 ;  /* 0x40c00000ff727808 */ /* 0x000fe20002000000 */
[----:B------:R-:W-:Y:S01]  /*0cc0*/  IMAD.U32 R20, R20, 0x10000, RZ ;  /* 0x0001000014147824 */ /* 0x000fe200078e00ff */
[----:B------:R-:W-:Y:S01]  /*0cd0*/  FSEL R82, R81, R120, !P6 ;  /* 0x0000007851527208 */ /* 0x000fe20007000000 */
[----:B------:R-:W-:Y:S01]  /*0ce0*/  FMUL R81, R112, 16777216 ;  /* 0x4b80000070517820 */ /* 0x000fe20000400000 */
[----:B------:R-:W-:Y:S01]  /*0cf0*/  FSEL R87, R85, R24, !P6 ;  /* 0x0000001855577208 */ /* 0x000fe20007000000 */
[----:B------:R-:W-:Y:S01]  /*0d00*/  FMUL R89, R114, 16777216 ;  /* 0x4b80000072597820 */ /* 0x000fe20000400000 */
[----:B------:R-:W-:-:S02]  /*0d10*/  FSETP.GEU.AND P1, PT, R112, 1.175494350822287508e-38, PT ;  /* 0x008000007000780b */ /* 0x000fc40003f2e000 */
[----:B------:R-:W-:Y:S02]  /*0d20*/  FSETP.GEU.AND P6, PT, R114, 1.175494350822287508e-38, PT ;  /* 0x008000007200780b */ /* 0x000fe40003fce000 */
[----:B------:R-:W-:Y:S01]  /*0d30*/  FSEL R90, R81, R112, !P1 ;  /* 0x00000070515a7208 */ /* 0x000fe20004800000 */
[----:B------:R-:W-:Y:S01]  /*0d40*/  IMAD.U32 R81, R28, 0x10000, RZ ;  /* 0x000100001c517824 */ /* 0x000fe200078e00ff */
[----:B------:R-:W-:Y:S01]  /*0d50*/  FSEL R118, R89, R114, !P6 ;  /* 0x0000007259767208 */ /* 0x000fe20007000000 */
[----:B0-----:R-:W-:-:S04]  /*0d60*/  FFMA R80, R78, R101, R77 ;  /* 0x000000654e507223 */ /* 0x001fc8000000004d */
[----:B------:R-:W-:Y:S01]  /*0d70*/  FFMA R80, R79, R80, R20 ;  /* 0x000000504f507223 */ /* 0x000fe20000000014 */
[----:B------:R-:W-:Y:S01]  /*0d80*/  FSEL R20, RZ, 7, P4 ;  /* 0x40e00000ff147808 */ /* 0x000fe20002000000 */
[----:B------:R-:W-:Y:S01]  /*0d90*/  FMUL R84, R115, 16777216 ;  /* 0x4b80000073547820 */ /* 0x000fe20000400000 */
[CC--:B------:R-:W-:Y:S02]  /*0da0*/  FSEL R89, R85.reuse, R24.reuse, !P1 ;  /* 0x0000001855597208 */ /* 0x0c0fe40004800000 */
[----:B------:R-:W-:Y:S01]  /*0db0*/  FSEL R86, R85, R24, !P3 ;  /* 0x0000001855567208 */ /* 0x000fe20005800000 */
[C---:B------:R-:W-:Y:S01]  /*0dc0*/  FMUL R91, R20.reuse, 16777216 ;  /* 0x4b800000145b7820 */ /* 0x040fe20000400000 */
[----:B------:R-:W-:Y:S02]  /*0dd0*/  FSETP.GEU.AND P1, PT, R20, 1.175494350822287508e-38, PT ;  /* 0x008000001400780b */ /* 0x000fe40003f2e000 */
[----:B------:R-:W-:Y:S02]  /*0de0*/  FSEL R28, RZ, 8, P4 ;  /* 0x41000000ff1c7808 */ /* 0x000fe40002000000 */
[----:B------:R-:W-:Y:S01]  /*0df0*/  FSETP.GEU.AND P3, PT, R115, 1.175494350822287508e-38, PT ;  /* 0x008000007300780b */ /* 0x000fe20003f6e000 */
[----:B------:R-:W-:Y:S01]  /*0e00*/  IMAD.U32 R83, R12, 0x10000, RZ ;  /* 0x000100000c537824 */ /* 0x000fe200078e00ff */
[----:B------:R-:W-:Y:S01]  /*0e10*/  FSEL R12, R91, R20, !P1 ;  /* 0x000000145b0c7208 */ /* 0x000fe20004800000 */
[----:B------:R-:W-:Y:S01]  /*0e20*/  FMUL R91, R28, 16777216 ;  /* 0x4b8000001c5b7820 */ /* 0x000fe20000400000 */
[----:B------:R-:W-:-:S02]  /*0e30*/  FSEL R84, R84, R115, !P3 ;  /* 0x0000007354547208 */ /* 0x000fc40005800000 */
[----:B------:R-:W-:Y:S02]  /*0e40*/  FSEL R88, R85, R24, !P3 ;  /* 0x0000001855587208 */ /* 0x000fe40005800000 */
[----:B------:R-:W-:Y:S01]  /*0e50*/  FSETP.GEU.AND P3, PT, R28, 1.175494350822287508e-38, PT ;  /* 0x008000001c00780b */ /* 0x000fe20003f6e000 */
[----:B------:R-:W0:Y:S03]  /*0e60*/  MUFU.RCP R25, R25 ;  /* 0x0000001900197308 */ /* 0x000e260000001000 */
[----:B------:R-:W-:-:S05]  /*0e70*/  FSEL R91, R91, R28, !P3 ;  /* 0x0000001c5b5b7208 */ /* 0x000fca0005800000 */
[----:B------:R-:W1:Y:S08]  /*0e80*/  MUFU.RCP R82, R82 ;  /* 0x0000005200527308 */ /* 0x000e700000001000 */
[----:B------:R-:W4:Y:S01]  /*0e90*/  MUFU.RCP R90, R90 ;  /* 0x0000005a005a7308 */ /* 0x000f220000001000 */
[----:B------:R-:W-:-:S07]  /*0ea0*/  IMAD.U32 R32, R32, 0x10000, RZ ;  /* 0x0001000020207824 */ /* 0x000fce00078e00ff */
[----:B------:R-:W4:Y:S01]  /*0eb0*/  MUFU.RCP R91, R91 ;  /* 0x0000005b005b7308 */ /* 0x000f220000001000 */
[----:B0-----:R-:W-:Y:S01]  /*0ec0*/  FMUL R86, R25, R86 ;  /* 0x0000005619567220 */ /* 0x001fe20000400000 */
[----:B------:R-:W-:Y:S01]  /*0ed0*/  FFMA R100, R81, R100, R32 ;  /* 0x0000006451647223 */ /* 0x000fe20000000020 */
[----:B-1----:R-:W-:Y:S01]  /*0ee0*/  FMUL R25, R82, R87 ;  /* 0x0000005752197220 */ /* 0x002fe20000400000 */
[----:B------:R-:W-:-:S04]  /*0ef0*/  FSEL R82, R85, R24, !P3 ;  /* 0x0000001855527208 */ /* 0x000fc80005800000 */
[----:B------:R-:W0:Y:S01]  /*0f00*/  MUFU.RCP R12, R12 ;  /* 0x0000000c000c7308 */ /* 0x000e220000001000 */
[----:B----4-:R-:W-:Y:S01]  /*0f10*/  FMUL R90, R90, R89 ;  /* 0x000000595a5a7220 */ /* 0x010fe20000400000 */
[CC--:B------:R-:W-:Y:S02]  /*0f20*/  FSEL R87, R85.reuse, R24.reuse, !P6 ;  /* 0x0000001855577208 */ /* 0x0c0fe40007000000 */
[----:B------:R-:W-:Y:S01]  /*0f30*/  FSEL R89, R85, R24, !P1 ;  /* 0x0000001855597208 */ /* 0x000fe20004800000 */
[----:B------:R-:W-:-:S03]  /*0f40*/  IMAD.U32 R85, R21, 0x10000, RZ ;  /* 0x0001000015557824 */ /* 0x000fc600078e00ff */
[----:B------:R-:W1:Y:S01]  /*0f50*/  MUFU.RCP R118, R118 ;  /* 0x0000007600767308 */ /* 0x000e620000001000 */
[----:B------:R-:W-:Y:S01]  /*0f60*/  FFMA R83, R76, R100, R83 ;  /* 0x000000644c537223 */ /* 0x000fe20000000053 */
[----:B------:R-:W-:Y:S01]  /*0f70*/  FMUL R113, R91, R82 ;  /* 0x000000525b717220 */ /* 0x000fe20000400000 */
[----:B------:R-:W-:Y:S01]  /*0f80*/  FADD R82, R26, R85 ;  /* 0x000000551a527221 */ /* 0x000fe20000000000 */
[----:B------:R-:W-:Y:S02]  /*0f90*/  PRMT R26, R21, 0x7632, R26 ;  /* 0x00007632151a7816 */ /* 0x000fe4000000001a */
[----:B------:R-:W-:Y:S02]  /*0fa0*/  FSEL R100, R83, RZ, !P4 ;  /* 0x000000ff53647208 */ /* 0x000fe40006000000 */
[----:B------:R-:W-:Y:S01]  /*0fb0*/  FSEL R21, R80, RZ, !P4 ;  /* 0x000000ff50157208 */ /* 0x000fe20006000000 */
[----:B------:R4:W1:Y:S01]  /*0fc0*/  MUFU.RCP R119, R84 ;  /* 0x0000005400777308 */ /* 0x0008620000001000 */
[----:B0-----:R-:W-:Y:S01]  /*0fd0*/  FMUL R12, R12, R89 ;  /* 0x000000590c0c7220 */ /* 0x001fe20000400000 */
[----:B------:R-:W-:-:S02]  /*0fe0*/  IMAD.U32 R85, R33, 0x10000, RZ ;  /* 0x0001000021557824 */ /* 0x000fc400078e00ff */
[----:B------:R-:W-:Y:S01]  /*0ff0*/  FADD R89, -R100, R21 ;  /* 0x0000001564597221 */ /* 0x000fe20000000100 */
[----:B------:R-:W-:Y:S01]  /*1000*/  FSETP.NEU.AND P1, PT, R121, RZ, PT ;  /* 0x000000ff7900720b */ /* 0x000fe20003f2d000 */
[----:B----4-:R-:W-:Y:S01]  /*1010*/  IMAD.U32 R84, R29, 0x10000, RZ ;  /* 0x000100001d547824 */ /* 0x010fe200078e00ff */
[----:B-1----:R-:W-:Y:S01]  /*1020*/  FMUL R118, R118, R87 ;  /* 0x0000005776767220 */ /* 0x002fe20000400000 */
[----:B------:R-:W-:Y:S01]  /*1030*/  IMAD.U32 R87, R13, 0x10000, RZ ;  /* 0x000100000d577824 */ /* 0x000fe200078e00ff */
[----:B------:R-:W-:Y:S01]  /*1040*/  FMUL R91, R89, R89 ;  /* 0x00000059595b7220 */ /* 0x000fe20000400000 */
[----:B------:R-:W-:Y:S01]  /*1050*/  FFMA R102, R84, R102, R85 ;  /* 0x0000006654667223 */ /* 0x000fe20000000055 */
[----:B------:R-:W-:Y:S01]  /*1060*/  IMAD.U32 R26, R26, 0x10000, RZ ;  /* 0x000100001a1a7824 */ /* 0x000fe200078e00ff */
[----:B------:R-:W-:Y:S01]  /*1070*/  FSEL R21, R86, RZ, P1 ;  /* 0x000000ff56157208 */ /* 0x000fe20000800000 */
[----:B------:R-:W-:Y:S01]  /*1080*/  FMUL R24, R24, R91 ;  /* 0x0000005b18187220 */ /* 0x000fe20000400000 */
[----:B------:R-:W-:Y:S01]  /*1090*/  FFMA R86, R82, R102, R87 ;  /* 0x0000006652567223 */ /* 0x000fe20000000057 */
[----:B------:R-:W-:Y:S01]  /*10a0*/  FADD R87, R27, R26 ;  /* 0x0000001a1b577221 */ /* 0x000fe20000000000 */
[----:B------:R-:W-:Y:S01]  /*10b0*/  IMAD.U32 R26, R109, 0x10000, RZ ;  /* 0x000100006d1a7824 */ /* 0x000fe200078e00ff */
[----:B------:R-:W-:Y:S01]  /*10c0*/  FFMA R100, R89, R21, R100 ;  /* 0x0000001559647223 */ /* 0x000fe20000000064 */
[----:B------:R-:W-:Y:S01]  /*10d0*/  FFMA R24, R21, R24, RZ ;  /* 0x0000001815187223 */ /* 0x000fe200000000ff */
[----:B------:R-:W-:-:S02]  /*10e0*/  FSEL R21, R86, RZ, !P4 ;  /* 0x000000ff56157208 */ /* 0x000fc40006000000 */
[----:B------:R-:W-:-:S03]  /*10f0*/  FSETP.GE.AND P1, PT, R26, RZ, PT ;  /* 0x000000ff1a00720b */ /* 0x000fc60003f26000 */
[----:B------:R-:W-:Y:S01]  /*1100*/  FADD R27, R21, -R100 ;  /* 0x80000064151b7221 */ /* 0x000fe20000000000 */
[----:B------:R-:W-:Y:S02]  /*1110*/  SEL R109, R109, RZ, !P1 ;  /* 0x000000ff6d6d7207 */ /* 0x000fe40004800000 */
[----:B------:R-:W-:Y:S01]  /*1120*/  FSETP.NEU.AND P1, PT, R120, RZ, PT ;  /* 0x000000ff7800720b */ /* 0x000fe20003f2d000 */
[----:B------:R-:W-:-:S03]  /*1130*/  FMUL R26, R27, R27 ;  /* 0x0000001b1b1a7220 */ /* 0x000fc60000400000 */
[----:B------:R-:W-:Y:S01]  /*1140*/  FSEL R25, R25, RZ, P1 ;  /* 0x000000ff19197208 */ /* 0x000fe20000800000 */
[----:B------:R-:W-:Y:S01]  /*1150*/  FMUL R26, R121, R26 ;  /* 0x0000001a791a7220 */ /* 0x000fe20000400000 */
[----:B------:R-:W-:Y:S01]  /*1160*/  FMUL R119, R119, R88 ;  /* 0x0000005877777220 */ /* 0x000fe20000400000 */
[----:B------:R-:W-:Y:S01]  /*1170*/  IMAD.U32 R21, R108, 0x10000, RZ ;  /* 0x000100006c157824 */ /* 0x000fe200078e00ff */
[----:B------:R-:W-:Y:S01]  /*1180*/  PRMT R89, R29, 0x7632, R89 ;  /* 0x000076321d597816 */ /* 0x000fe20000000059 */
[----:B------:R-:W-:Y:S01]  /*1190*/  FFMA R100, R27, R25, R100 ;  /* 0x000000191b647223 */ /* 0x000fe20000000064 */
[----:B------:R-:W-:Y:S01]  /*11a0*/  FFMA R91, R25, R26, R24 ;  /* 0x0000001a195b7223 */ /* 0x000fe20000000018 */
[----:B------:R-:W-:Y:S01]  /*11b0*/  PRMT R88, R33, 0x7632, R88 ;  /* 0x0000763221587816 */ /* 0x000fe20000000058 */
[----:B------:R-:W0:Y:S01]  /*11c0*/  LDS.128 R24, [R111+0x10] ;  /* 0x000010006f187984 */ /* 0x000e220000000c00 */
[----:B------:R-:W-:Y:S01]  /*11d0*/  IMAD.U32 R109, R109, 0x10000, RZ ;  /* 0x000100006d6d7824 */ /* 0x000fe200078e00ff */
[----:B------:R-:W-:Y:S01]  /*11e0*/  PRMT R13, R13, 0x7632, R13 ;  /* 0x000076320d0d7816 */ /* 0x000fe2000000000d */
[----:B------:R-:W-:Y:S01]  /*11f0*/  IMAD.U32 R89, R89, 0x10000, RZ ;  /* 0x0001000059597824 */ /* 0x000fe200078e00ff */
[----:B------:R-:W-:Y:S01]  /*1200*/  FSETP.GTU.AND P3, PT, R21, RZ, PT ;  /* 0x000000ff1500720b */ /* 0x000fe20003f6c000 */
[----:B------:R-:W-:Y:S01]  /*1210*/  IMAD.U32 R88, R88, 0x10000, RZ ;  /* 0x0001000058587824 */ /* 0x000fe200078e00ff */
[----:B------:R-:W-:Y:S01]  /*1220*/  FADD R21, RZ, -R109 ;  /* 0x8000006dff157221 */ /* 0x000fe20000000000 */
[----:B------:R-:W-:Y:S01]  /*1230*/  IMAD.U32 R102, R13, 0x10000, RZ ;  /* 0x000100000d667824 */ /* 0x000fe200078e00ff */
[----:B------:R-:W-:Y:S01]  /*1240*/  SEL R108, R108, RZ, P3 ;  /* 0x000000ff6c6c7207 */ /* 0x000fe20001800000 */
[----:B------:R-:W-:-:S02]  /*1250*/  FFMA R33, R89, R103, R88 ;  /* 0x0000006759217223 */ /* 0x000fc40000000058 */
[----:B------:R-:W-:Y:S01]  /*1260*/  FSETP.NAN.AND P3, PT, R21, R21, PT ;  /* 0x000000151500720b */ /* 0x000fe20003f68000 */
[----:B------:R-:W-:Y:S01]  /*1270*/  IMAD.U32 R13, R22, 0x10000, RZ ;  /* 0x00010000160d7824 */ /* 0x000fe200078e00ff */
[----:B------:R-:W-:Y:S01]  /*1280*/  FFMA R33, R87, R33, R102 ;  /* 0x0000002157217223 */ /* 0x000fe20000000066 */
[----:B------:R-:W-:Y:S02]  /*1290*/  IMAD.U32 R108, R108, 0x10000, RZ ;  /* 0x000100006c6c7824 */ /* 0x000fe400078e00ff */
[----:B------:R-:W-:Y:S02]  /*12a0*/  FADD R36, R36, R13 ;  /* 0x0000000d24247221 */ /* 0x000fe40000000000 */
[----:B------:R-:W-:Y:S02]  /*12b0*/  FSEL R13, R33, RZ, !P4 ;  /* 0x000000ff210d7208 */ /* 0x000fe40006000000 */
[----:B------:R-:W-:-:S03]  /*12c0*/  FSETP.GT.AND P1, PT, R21, R108, PT ;  /* 0x0000006c1500720b */ /* 0x000fc60003f24000 */
[----:B------:R-:W-:Y:S01]  /*12d0*/  FADD R13, R13, -R100 ;  /* 0x800000640d0d7221 */ /* 0x000fe20000000000 */
[----:B------:R-:W-:Y:S02]  /*12e0*/  @!P3 FSEL R21, R21, R108, P1 ;  /* 0x0000006c1515b208 */ /* 0x000fe40000800000 */
[----:B------:R-:W-:Y:S01]  /*12f0*/  FSETP.NEU.AND P1, PT, R112, RZ, PT ;  /* 0x000000ff7000720b */ /* 0x000fe20003f2d000 */
[----:B------:R-:W-:-:S03]  /*1300*/  FMUL R29, R13, R13 ;  /* 0x0000000d0d1d7220 */ /* 0x000fc60000400000 */
[----:B------:R-:W-:Y:S01]  /*1310*/  FSEL R90, R90, RZ, P1 ;  /* 0x000000ff5a5a7208 */ /* 0x000fe20000800000 */
[----:B------:R-:W-:Y:S01]  /*1320*/  FMUL R29, R120, R29 ;  /* 0x0000001d781d7220 */ /* 0x000fe20000400000 */
[----:B------:R-:W-:Y:S01]  /*1330*/  PRMT R22, R22, 0x7632, R22 ;  /* 0x0000763216167816 */ /* 0x000fe20000000016 */
[C---:B------:R-:W-:Y:S01]  /*1340*/  IMAD.U32 R101, R23.reuse, 0x10000, RZ ;  /* 0x0001000017657824 */ /* 0x040fe200078e00ff */
[----:B------:R-:W-:Y:S01]  /*1350*/  PRMT R103, R23, 0x7632, R103 ;  /* 0x0000763217677816 */ /* 0x000fe20000000067 */
[----:B------:R-:W-:Y:S01]  /*1360*/  FFMA R23, R13, R90, R100 ;  /* 0x0000005a0d177223 */ /* 0x000fe20000000064 */
[----:B------:R-:W-:Y:S01]  /*1370*/  FFMA R13, R90, R29, R91 ;  /* 0x0000001d5a0d7223 */ /* 0x000fe2000000005b */
[----:B------:R-:W-:Y:S02]  /*1380*/  IMAD.U32 R90, R30, 0x10000, RZ ;  /* 0x000100001e5a7824 */ /* 0x000fe400078e00ff */
[----:B------:R-:W-:Y:S01]  /*1390*/  IMAD.U32 R91, R34, 0x10000, RZ ;  /* 0x00010000225b7824 */ /* 0x000fe200078e00ff */
[--C-:B------:R-:W-:Y:S01]  /*13a0*/  FADD R38, R38, R101.reuse ;  /* 0x0000006526267221 */ /* 0x100fe20000000000 */
[----:B------:R-:W-:Y:S01]  /*13b0*/  IMAD.U32 R22, R22, 0x10000, RZ ;  /* 0x0001000016167824 */ /* 0x000fe200078e00ff */
[----:B------:R-:W-:Y:S01]  /*13c0*/  PRMT R101, R30, 0x7632, R101 ;  /* 0x000076321e657816 */ /* 0x000fe20000000065 */
[----:B------:R-:W-:Y:S01]  /*13d0*/  IMAD.U32 R29, R14, 0x10000, RZ ;  /* 0x000100000e1d7824 */ /* 0x000fe200078e00ff */
[----:B------:R-:W-:Y:S01]  /*13e0*/  PRMT R102, R34, 0x7632, R102 ;  /* 0x0000763222667816 */ /* 0x000fe20000000066 */
[----:B0-----:R-:W-:Y:S01]  /*13f0*/  FFMA R24, R90, R24, R91 ;  /* 0x000000185a187223 */ /* 0x001fe2000000005b */
[--C-:B------:R-:W-:Y:S01]  /*1400*/  FADD R37, R37, R22.reuse ;  /* 0x0000001625257221 */ /* 0x100fe20000000000 */
[----:B------:R-:W-:Y:S01]  /*1410*/  PRMT R22, R14, 0x7632, R22 ;  /* 0x000076320e167816 */ /* 0x000fe20000000016 */
[----:B------:R-:W-:Y:S01]  /*1420*/  IMAD.U32 R101, R101, 0x10000, RZ ;  /* 0x0001000065657824 */ /* 0x000fe200078e00ff */
[----:B------:R-:W-:Y:S01]  /*1430*/  FFMA R34, R36, R24, R29 ;  /* 0x0000001824227223 */ /* 0x000fe2000000001d */
[----:B------:R-:W-:-:S02]  /*1440*/  IMAD.U32 R102, R102, 0x10000, RZ ;  /* 0x0001000066667824 */ /* 0x000fc400078e00ff */
[----:B------:R-:W-:Y:S01]  /*1450*/  IMAD.U32 R30, R103, 0x10000, RZ ;  /* 0x00010000671e7824 */ /* 0x000fe200078e00ff */
[----:B------:R-:W-:Y:S01]  /*1460*/  FSETP.NEU.AND P1, PT, R115, RZ, PT ;  /* 0x000000ff7300720b */ /* 0x000fe20003f2d000 */
[----:B------:R-:W-:Y:S01]  /*1470*/  IMAD.U32 R22, R22, 0x10000, RZ ;  /* 0x0001000016167824 */ /* 0x000fe200078e00ff */
[----:B------:R-:W-:Y:S01]  /*1480*/  FFMA R25, R101, R25, R102 ;  /* 0x0000001965197223 */ /* 0x000fe20000000066 */
[----:B------:R-:W-:Y:S01]  /*1490*/  IMAD.U32 R108, R31, 0x10000, RZ ;  /* 0x000100001f6c7824 */ /* 0x000fe200078e00ff */
[----:B------:R-:W-:Y:S01]  /*14a0*/  FSEL R14, R34, RZ, !P4 ;  /* 0x000000ff220e7208 */ /* 0x000fe20006000000 */
[----:B------:R-:W-:Y:S01]  /*14b0*/  IMAD.U32 R109, R35, 0x10000, RZ ;  /* 0x00010000236d7824 */ /* 0x000fe200078e00ff */
[----:B------:R-:W-:Y:S01]  /*14c0*/  FADD R103, R39, R30 ;  /* 0x0000001e27677221 */ /* 0x000fe20000000000 */
[----:B------:R-:W-:Y:S01]  /*14d0*/  FFMA R39, R37, R25, R22 ;  /* 0x0000001925277223 */ /* 0x000fe20000000016 */
[----:B------:R-:W-:Y:S01]  /*14e0*/  IMAD.U32 R25, R15, 0x10000, RZ ;  /* 0x000100000f197824 */ /* 0x000fe200078e00ff */
[----:B------:R-:W-:Y:S01]  /*14f0*/  FFMA R26, R108, R26, R109 ;  /* 0x0000001a6c1a7223 */ /* 0x000fe2000000006d */
[----:B------:R-:W-:Y:S01]  /*1500*/  FSEL R30, R119, RZ, P1 ;  /* 0x000000ff771e7208 */ /* 0x000fe20000800000 */
[----:B------:R-:W-:-:S02]  /*1510*/  FADD R14, R14, -R23 ;  /* 0x800000170e0e7221 */ /* 0x000fc40000000000 */
[----:B------:R-:W-:Y:S01]  /*1520*/  FFMA R100, R38, R26, R25 ;  /* 0x0000001a26647223 */ /* 0x000fe20000000019 */
[----:B------:R-:W-:Y:S01]  /*1530*/  FSETP.NEU.AND P1, PT, R114, RZ, PT ;  /* 0x000000ff7200720b */ /* 0x000fe20003f2d000 */
[C---:B------:R-:W-:Y:S01]  /*1540*/  FFMA R23, R14.reuse, R30, R23 ;  /* 0x0000001e0e177223 */ /* 0x040fe20000000017 */
[----:B------:R-:W-:Y:S01]  /*1550*/  FMUL R25, R14, R14 ;  /* 0x0000000e0e197220 */ /* 0x000fe20000400000 */
[----:B------:R-:W-:Y:S02]  /*1560*/  FSEL R14, R39, RZ, !P4 ;  /* 0x000000ff270e7208 */ /* 0x000fe40006000000 */
[----:B------:R-:W-:Y:S01]  /*1570*/  I2FP.F32.S32 R22, R48 ;  /* 0x0000003000167245 */ /* 0x000fe20000201400 */
[----:B------:R-:W-:Y:S01]  /*1580*/  FMUL R25, R112, R25 ;  /* 0x0000001970197220 */ /* 0x000fe20000400000 */
[----:B------:R-:W-:Y:S01]  /*1590*/  I2FP.F32.S32 R24, R49 ;  /* 0x0000003100187245 */ /* 0x000fe20000201400 */
[----:B------:R-:W-:Y:S01]  /*15a0*/  FADD R14, R14, -R23 ;  /* 0x800000170e0e7221 */ /* 0x000fe20000000000 */
[----:B------:R-:W-:-:S02]  /*15b0*/  FSEL R118, R118, RZ, P1 ;  /* 0x000000ff76767208 */ /* 0x000fc40000800000 */
[----:B------:R-:W-:Y:S02]  /*15c0*/  PRMT R49, R31, 0x7632, R49 ;  /* 0x000076321f317816 */ /* 0x000fe40000000031 */
[----:B------:R-:W-:Y:S01]  /*15d0*/  PRMT R48, R35, 0x7632, R48 ;  /* 0x0000763223307816 */ /* 0x000fe20000000030 */
[----:B------:R-:W-:Y:S01]  /*15e0*/  FFMA R25, R30, R25, R13 ;  /* 0x000000191e197223 */ /* 0x000fe2000000000d */
[----:B------:R-:W-:Y:S01]  /*15f0*/  FSEL R13, R100, RZ, !P4 ;  /* 0x000000ff640d7208 */ /* 0x000fe20006000000 */
[----:B------:R-:W-:Y:S01]  /*1600*/  FFMA R30, R14, R118, R23 ;  /* 0x000000760e1e7223 */ /* 0x000fe20000000017 */
[----:B------:R-:W-:Y:S01]  /*1610*/  PRMT R15, R15, 0x7632, R15 ;  /* 0x000076320f0f7816 */ /* 0x000fe2000000000f */
[----:B------:R-:W-:Y:S02]  /*1620*/  IMAD.U32 R49, R49, 0x10000, RZ ;  /* 0x0001000031317824 */ /* 0x000fe400078e00ff */
[----:B------:R-:W-:Y:S01]  /*1630*/  IMAD.U32 R48, R48, 0x10000, RZ ;  /* 0x0001000030307824 */ /* 0x000fe200078e00ff */
[----:B------:R-:W-:Y:S01]  /*1640*/  FSETP.NEU.AND P3, PT, R20, RZ, PT ;  /* 0x000000ff1400720b */ /* 0x000fe20003f6d000 */
[----:B------:R-:W-:Y:S01]  /*1650*/  FMUL R112, R14, R14 ;  /* 0x0000000e0e707220 */ /* 0x000fe20000400000 */
[----:B------:R-:W-:Y:S01]  /*1660*/  FADD R13, R13, -R30 ;  /* 0x8000001e0d0d7221 */ /* 0x000fe20000000000 */
[----:B------:R-:W-:Y:S01]  /*1670*/  IMAD.U32 R14, R15, 0x10000, RZ ;  /* 0x000100000f0e7824 */ /* 0x000fe200078e00ff */
[----:B------:R-:W-:Y:S01]  /*1680*/  FFMA R27, R49, R27, R48 ;  /* 0x0000001b311b7223 */ /* 0x000fe20000000030 */
[----:B------:R-:W-:Y:S01]  /*1690*/  FMUL R31, R21, 0.0078740157186985015869 ;  /* 0x3c010204151f7820 */ /* 0x000fe20000400000 */
[----:B------:R-:W-:Y:S01]  /*16a0*/  FMUL R112, R115, R112 ;  /* 0x0000007073707220 */ /* 0x000fe20000400000 */
[----:B------:R-:W-:Y:S01]  /*16b0*/  FSEL R120, R12, RZ, P3 ;  /* 0x000000ff0c787208 */ /* 0x000fe20001800000 */
[----:B------:R-:W-:Y:S01]  /*16c0*/  FMUL R15, R13, R13 ;  /* 0x0000000d0d0f7220 */ /* 0x000fe20000400000 */
[----:B------:R-:W-:Y:S01]  /*16d0*/  FFMA R35, R103, R27, R14 ;  /* 0x0000001b67237223 */ /* 0x000fe2000000000e */
[----:B------:R-:W-:Y:S01]  /*16e0*/  FFMA R25, R118, R112, R25 ;  /* 0x0000007076197223 */ /* 0x000fe20000000019 */
[----:B------:R-:W-:Y:S01]  /*16f0*/  FSETP.GT.AND P1, PT, R31, 9.9999997473787516356e-06, PT ;  /* 0x3727c5ac1f00780b */ /* 0x000fe20003f24000 */
[----:B------:R-:W-:Y:S01]  /*1700*/  IMAD.U32 R29, R40, 0x10000, RZ ;  /* 0x00010000281d7824 */ /* 0x000fe200078e00ff */
[----:B------:R-:W-:Y:S01]  /*1710*/  FFMA R112, R13, R120, R30 ;  /* 0x000000780d707223 */ /* 0x000fe2000000001e */
[----:B------:R-:W-:Y:S01]  /*1720*/  FMUL R114, R114, R15 ;  /* 0x0000000f72727220 */ /* 0x000fe20000400000 */
[----:B------:R-:W-:Y:S01]  /*1730*/  PRMT R40, R40, 0x7632, R40 ;  /* 0x0000763228287816 */ /* 0x000fe20000000028 */
[----:B------:R-:W0:Y:S01]  /*1740*/  LDS.128 R12, [R111+0x2000] ;  /* 0x002000006f0c7984 */ /* 0x000e220000000c00 */
[----:B------:R-:W-:-:S02]  /*1750*/  FSEL R21, R35, RZ, !P4 ;  /* 0x000000ff23157208 */ /* 0x000fc40006000000 */
[----:B------:R-:W-:Y:S01]  /*1760*/  FSETP.NEU.AND P6, PT, R28, RZ, PT ;  /* 0x000000ff1c00720b */ /* 0x000fe20003fcd000 */
[----:B------:R-:W-:Y:S01]  /*1770*/  FFMA R25, R120, R114, R25 ;  /* 0x0000007278197223 */ /* 0x000fe20000000019 */
[----:B------:R-:W-:Y:S01]  /*1780*/  IMAD.U32 R114, R40, 0x10000, RZ ;  /* 0x0001000028727824 */ /* 0x000fe200078e00ff */
[----:B------:R-:W-:Y:S01]  /*1790*/  FADD R21, R21, -R112 ;  /* 0x8000007015157221 */ /* 0x000fe20000000000 */
[----:B------:R-:W-:Y:S02]  /*17a0*/  FSEL R40, R113, RZ, P6 ;  /* 0x000000ff71287208 */ /* 0x000fe40003000000 */
[----:B------:R-:W-:Y:S01]  /*17b0*/  FSETP.NAN.AND P6, PT, R31, R31, PT ;  /* 0x0000001f1f00720b */ /* 0x000fe20003fc8000 */
[----:B------:R-:W-:Y:S01]  /*17c0*/  FMUL R23, R21, R21 ;  /* 0x0000001515177220 */ /* 0x000fe20000400000 */
[----:B------:R-:W-:Y:S02]  /*17d0*/  I2FP.F32.S32 R50, R50 ;  /* 0x0000003200327245 */ /* 0x000fe40000201400 */
[----:B------:R-:W-:Y:S01]  /*17e0*/  @!P1 FSEL R31, R31, 9.9999997473787516356e-06, P6 ;  /* 0x3727c5ac1f1f9808 */ /* 0x000fe20003000000 */
[----:B------:R-:W-:Y:S01]  /*17f0*/  FMUL R27, R20, R23 ;  /* 0x00000017141b7220 */ /* 0x000fe20000400000 */
[----:B------:R-:W-:Y:S01]  /*1800*/  I2FP.F32.S32 R26, R51 ;  /* 0x00000033001a7245 */ /* 0x000fe20000201400 */
[----:B------:R-:W-:Y:S01]  /*1810*/  FADD R44, R29, R44 ;  /* 0x0000002c1d2c7221 */ /* 0x000fe20000000000 */
[----:B------:R-:W-:Y:S01]  /*1820*/  ISETP.LT.AND P3, PT, R8, 0x200, !P5 ;  /* 0x000002000800780c */ /* 0x000fe20006f61270 */
[----:B------:R-:W-:Y:S01]  /*1830*/  FMUL R20, R31, R22 ;  /* 0x000000161f147220 */ /* 0x000fe20000400000 */
[----:B------:R-:W-:Y:S01]  /*1840*/  FFMA R29, R21, R40, R112 ;  /* 0x00000028151d7223 */ /* 0x000fe20000000070 */
[C---:B------:R-:W-:Y:S01]  /*1850*/  FMUL R22, R31.reuse, R50 ;  /* 0x000000321f167220 */ /* 0x040fe20000400000 */
[C---:B------:R-:W-:Y:S01]  /*1860*/  FMUL R21, R31.reuse, R24 ;  /* 0x000000181f157220 */ /* 0x040fe20000400000 */
[----:B------:R-:W-:Y:S01]  /*1870*/  FMUL R23, R31, R26 ;  /* 0x0000001a1f177220 */ /* 0x000fe20000400000 */
[----:B------:R-:W-:Y:S01]  /*1880*/  FFMA R50, R40, R27, R25 ;  /* 0x0000001b28327223 */ /* 0x000fe20000000019 */
[----:B------:R-:W-:Y:S01]  /*1890*/  FSEL R51, RZ, 1, !P3 ;  /* 0x3f800000ff337808 */ /* 0x000fe20005800000 */
[----:B------:R-:W1:Y:S04]  /*18a0*/  LDS.128 R24, [R111+0x2010] ;  /* 0x002010006f187984 */ /* 0x000e680000000c00 */
[----:B------:R-:W-:Y:S01]  /*18b0*/  BAR.SYNC.DEFER_BLOCKING 0x0 ;  /* 0x0000000000007b1d */ /* 0x000fe20000010000 */
[----:B------:R-:W-:-:S04]  /*18c0*/  FADD R30, R51, R28 ;  /* 0x0000001c331e7221 */ /* 0x000fc80000000000 */
[C---:B------:R-:W-:Y:S01]  /*18d0*/  FMUL R113, R30.reuse, 16777216 ;  /* 0x4b8000001e717820 */ /* 0x040fe20000400000 */
[----:B------:R-:W-:Y:S02]  /*18e0*/  FSETP.GEU.AND P6, PT, R30, 1.175494350822287508e-38, PT ;  /* 0x008000001e00780b */ /* 0x000fe40003fce000 */
[----:B------:R-:W-:Y:S02]  /*18f0*/  PRMT R115, R72, 0x7632, R115 ;  /* 0x0000763248737816 */ /* 0x000fe40000000073 */
[----:B------:R-:W-:Y:S01]  /*1900*/  FSEL R118, R113, R30, !P6 ;  /* 0x0000001e71767208 */ /* 0x000fe20007000000 */
[C---:B--2---:R-:W-:Y:S01]  /*1910*/  IMAD.U32 R113, R68.reuse, 0x10000, RZ ;  /* 0x0001000044717824 */ /* 0x044fe200078e00ff */
[----:B------:R-:W-:Y:S01]  /*1920*/  PRMT R40, R68, 0x7632, R40 ;  /* 0x0000763244287816 */ /* 0x000fe20000000028 */
[----:B------:R-:W-:Y:S01]  /*1930*/  IMAD.U32 R72, R72, 0x10000, RZ ;  /* 0x0001000048487824 */ /* 0x000fe200078e00ff */
[----:B------:R-:W-:Y:S01]  /*1940*/  FADD R45, R114, R45 ;  /* 0x0000002d722d7221 */ /* 0x000fe20000000000 */
[C---:B------:R-:W-:Y:S01]  /*1950*/  PRMT R114, R16.reuse, 0x7632, R114 ;  /* 0x0000763210727816 */ /* 0x040fe20000000072 */
[----:B------:R-:W2:Y:S01]  /*1960*/  MUFU.RCP R118, R118 ;  /* 0x0000007600767308 */ /* 0x000ea20000001000 */
[----:B------:R-:W-:Y:S01]  /*1970*/  IMAD.U32 R119, R16, 0x10000, RZ ;  /* 0x0001000010777824 */ /* 0x000fe200078e00ff */
[----:B0-----:R-:W-:Y:S01]  /*1980*/  FFMA R12, R113, R12, R72 ;  /* 0x0000000c710c7223 */ /* 0x001fe20000000048 */
[----:B------:R-:W-:Y:S01]  /*1990*/  IMAD.U32 R40, R40, 0x10000, RZ ;  /* 0x0001000028287824 */ /* 0x000fe200078e00ff */
[----:B------:R-:W-:Y:S01]  /*19a0*/  FADD R112, R51, R30 ;  /* 0x0000001e33707221 */ /* 0x000fe20000000000 */
[----:B------:R-:W-:Y:S01]  /*19b0*/  IMAD.U32 R115, R115, 0x10000, RZ ;  /* 0x0001000073737824 */ /* 0x000fe200078e00ff */
[----:B------:R-:W-:Y:S01]  /*19c0*/  FFMA R16, R44, R12, R119 ;  /* 0x0000000c2c107223 */ /* 0x000fe20000000077 */
[----:B------:R0:W-:Y:S02]  /*19d0*/  STS.128 [R110], R20 ;  /* 0x000000146e007388 */ /* 0x0001e40000000c00 */
[----:B------:R-:W-:Y:S01]  /*19e0*/  FFMA R13, R40, R13, R115 ;  /* 0x0000000d280d7223 */ /* 0x000fe20000000073 */
[----:B------:R-:W-:-:S02]  /*19f0*/  FSETP.GEU.AND P1, PT, R112, 1.175494350822287508e-38, PT ;  /* 0x008000007000780b */ /* 0x000fc40003f2e000 */
[----:B------:R-:W-:Y:S01]  /*1a00*/  FSEL R12, R16, RZ, P3 ;  /* 0x000000ff100c7208 */ /* 0x000fe20001800000 */
[----:B0-----:R-:W-:Y:S01]  /*1a10*/  IMAD.U32 R20, R114, 0x10000, RZ ;  /* 0x0001000072147824 */ /* 0x001fe200078e00ff */
[----:B------:R-:W-:Y:S01]  /*1a20*/  FMUL R21, R112, 16777216 ;  /* 0x4b80000070157820 */ /* 0x000fe20000400000 */
[----:B------:R-:W-:Y:S02]  /*1a30*/  FMUL R114, R51, 16777216 ;  /* 0x4b80000033727820 */ /* 0x000fe40000400000 */
[----:B------:R-:W-:Y:S02]  /*1a40*/  FFMA R119, R45, R13, R20 ;  /* 0x0000000d2d777223 */ /* 0x000fe40000000014 */
[----:B------:R-:W-:Y:S02]  /*1a50*/  FSEL R20, R21, R112, !P1 ;  /* 0x0000007015147208 */ /* 0x000fe40004800000 */
[----:B------:R-:W-:Y:S01]  /*1a60*/  FSEL R13, R114, R51, !P6 ;  /* 0x00000033720d7208 */ /* 0x000fe20007000000 */
[----:B------:R-:W-:Y:S01]  /*1a70*/  FADD R12, R12, -R29 ;  /* 0x8000001d0c0c7221 */ /* 0x000fe20000000000 */
[----:B------:R-:W-:-:S02]  /*1a80*/  FSETP.NEU.AND P6, PT, R30, RZ, PT ;  /* 0x000000ff1e00720b */ /* 0x000fc40003fcd000 */
[----:B------:R-:W0:Y:S01]  /*1a90*/  MUFU.RCP R20, R20 ;  /* 0x0000001400147308 */ /* 0x000e220000001000 */
[----:B--2---:R-:W-:Y:S01]  /*1aa0*/  FMUL R13, R118, R13 ;  /* 0x0000000d760d7220 */ /* 0x004fe20000400000 */
[----:B------:R-:W-:Y:S01]  /*1ab0*/  FMUL R21, R12, R12 ;  /* 0x0000000c0c157220 */ /* 0x000fe20000400000 */
[----:B------:R-:W-:-:S03]  /*1ac0*/  FADD R50, RZ, R50 ;  /* 0x00000032ff327221 */ /* 0x000fc60000000000 */
[----:B------:R-:W-:Y:S01]  /*1ad0*/  FSEL R13, R13, RZ, P6 ;  /* 0x000000ff0d0d7208 */ /* 0x000fe20003000000 */
[----:B------:R-:W-:Y:S01]  /*1ae0*/  FMUL R21, R28, R21 ;  /* 0x000000151c157220 */ /* 0x000fe20000400000 */
[----:B------:R-:W-:-:S03]  /*1af0*/  FADD R28, R51, R112 ;  /* 0x00000070331c7221 */ /* 0x000fc60000000000 */
[----:B------:R-:W-:Y:S01]  /*1b00*/  FFMA R12, R12, R13, R29 ;  /* 0x0000000d0c0c7223 */ /* 0x000fe2000000001d */
[----:B------:R-:W-:Y:S01]  /*1b10*/  FFMA R21, R13, R21, R50 ;  /* 0x000000150d157223 */ /* 0x000fe20000000032 */
[----:B------:R-:W-:Y:S02]  /*1b20*/  FSEL R13, R114, R51, !P1 ;  /* 0x00000033720d7208 */ /* 0x000fe40004800000 */
[----:B------:R-:W-:Y:S01]  /*1b30*/  FSEL R23, R119, RZ, P3 ;  /* 0x000000ff77177208 */ /* 0x000fe20001800000 */
[----:B------:R-:W-:Y:S01]  /*1b40*/  FMUL R121, R28, 16777216 ;  /* 0x4b8000001c797820 */ /* 0x000fe20000400000 */
[----:B------:R-:W-:Y:S01]  /*1b50*/  FSETP.NEU.AND P1, PT, R112, RZ, PT ;  /* 0x000000ff7000720b */ /* 0x000fe20003f2d000 */
[----:B0-----:R-:W-:Y:S01]  /*1b60*/  FMUL R13, R20, R13 ;  /* 0x0000000d140d7220 */ /* 0x001fe20000400000 */
[----:B------:R-:W-:Y:S01]  /*1b70*/  FSETP.GEU.AND P6, PT, R28, 1.175494350822287508e-38, PT ;  /* 0x008000001c00780b */ /* 0x000fe20003fce000 */
[----:B------:R-:W-:Y:S01]  /*1b80*/  FADD R23, R23, -R12 ;  /* 0x8000000c17177221 */ /* 0x000fe20000000000 */
[----:B------:R-:W-:-:S02]  /*1b90*/  IMAD.U32 R68, R73, 0x10000, RZ ;  /* 0x0001000049447824 */ /* 0x000fc400078e00ff */
[----:B------:R-:W-:Y:S01]  /*1ba0*/  FSEL R120, R13, RZ, P1 ;  /* 0x000000ff0d787208 */ /* 0x000fe20000800000 */
[----:B------:R-:W-:Y:S01]  /*1bb0*/  IMAD.U32 R13, R41, 0x10000, RZ ;  /* 0x00010000290d7824 */ /* 0x000fe200078e00ff */
[----:B------:R-:W-:Y:S01]  /*1bc0*/  FSEL R20, R121, R28, !P6 ;  /* 0x0000001c79147208 */ /* 0x000fe20007000000 */
[----:B------:R-:W-:Y:S01]  /*1bd0*/  FMUL R29, R23, R23 ;  /* 0x00000017171d7220 */ /* 0x000fe20000400000 */
[----:B------:R-:W-:Y:S01]  /*1be0*/  IMAD.U32 R121, R69, 0x10000, RZ ;  /* 0x0001000045797824 */ /* 0x000fe200078e00ff */
[----:B------:R-:W-:Y:S01]  /*1bf0*/  FADD R46, R13, R46 ;  /* 0x0000002e0d2e7221 */ /* 0x000fe20000000000 */
[----:B------:R-:W-:Y:S01]  /*1c00*/  IMAD.U32 R13, R17, 0x10000, RZ ;  /* 0x00010000110d7824 */ /* 0x000fe200078e00ff */
[----:B------:R-:W-:Y:S01]  /*1c10*/  FMUL R29, R30, R29 ;  /* 0x0000001d1e1d7220 */ /* 0x000fe20000400000 */
[----:B------:R-:W0:Y:S01]  /*1c20*/  MUFU.RCP R20, R20 ;  /* 0x0000001400147308 */ /* 0x000e220000001000 */
[----:B------:R-:W-:Y:S01]  /*1c30*/  FFMA R14, R121, R14, R68 ;  /* 0x0000000e790e7223 */ /* 0x000fe20000000044 */
[----:B------:R-:W-:Y:S01]  /*1c40*/  FADD R118, R51, R28 ;  /* 0x0000001c33767221 */ /* 0x000fe20000000000 */
[----:B------:R-:W-:Y:S01]  /*1c50*/  FFMA R23, R23, R120, R12 ;  /* 0x0000007817177223 */ /* 0x000fe2000000000c */
[----:B------:R-:W-:Y:S01]  /*1c60*/  FFMA R120, R120, R29, R21 ;  /* 0x0000001d78787223 */ /* 0x000fe20000000015 */
[----:B------:R-:W-:Y:S01]  /*1c70*/  FFMA R50, R46, R14, R13 ;  /* 0x0000000e2e327223 */ /* 0x000fe2000000000d */
[----:B------:R-:W-:Y:S01]  /*1c80*/  FSEL R13, R114, R51, !P6 ;  /* 0x00000033720d7208 */ /* 0x000fe20007000000 */
[C---:B------:R-:W-:Y:S01]  /*1c90*/  FMUL R21, R118.reuse, 16777216 ;  /* 0x4b80000076157820 */ /* 0x040fe20000400000 */
[----:B------:R-:W-:-:S02]  /*1ca0*/  FSETP.GEU.AND P6, PT, R118, 1.175494350822287508e-38, PT ;  /* 0x008000007600780b */ /* 0x000fc40003fce000 */
[----:B------:R-:W-:Y:S02]  /*1cb0*/  FSEL R14, R50, RZ, P3 ;  /* 0x000000ff320e7208 */ /* 0x000fe40001800000 */
[----:B------:R-:W-:-:S03]  /*1cc0*/  FSEL R12, R21, R118, !P6 ;  /* 0x00000076150c7208 */ /* 0x000fc60007000000 */
[----:B------:R-:W-:Y:S01]  /*1cd0*/  FADD R14, R14, -R23 ;  /* 0x800000170e0e7221 */ /* 0x000fe20000000000 */
[----:B0-----:R-:W-:Y:S01]  /*1ce0*/  FMUL R13, R20, R13 ;  /* 0x0000000d140d7220 */ /* 0x001fe20000400000 */
[----:B------:R-:W-:Y:S01]  /*1cf0*/  FSETP.NEU.AND P1, PT, R28, RZ, PT ;  /* 0x000000ff1c00720b */ /* 0x000fe20003f2d000 */
[----:B------:R-:W0:Y:S01]  /*1d00*/  MUFU.RCP R12, R12 ;  /* 0x0000000c000c7308 */ /* 0x000e220000001000 */
[----:B------:R-:W-:Y:S02]  /*1d10*/  FMUL R21, R14, R14 ;  /* 0x0000000e0e157220 */ /* 0x000fe40000400000 */
[----:B------:R-:W-:Y:S02]  /*1d20*/  FSEL R13, R13, RZ, P1 ;  /* 0x000000ff0d0d7208 */ /* 0x000fe40000800000 */
[----:B------:R-:W-:-:S03]  /*1d30*/  FMUL R21, R112, R21 ;  /* 0x0000001570157220 */ /* 0x000fc60000400000 */
[----:B------:R-:W-:Y:S01]  /*1d40*/  FFMA R23, R14, R13, R23 ;  /* 0x0000000d0e177223 */ /* 0x000fe20000000017 */
[----:B------:R-:W-:Y:S01]  /*1d50*/  FFMA R120, R13, R21, R120 ;  /* 0x000000150d787223 */ /* 0x000fe20000000078 */
[----:B------:R-:W-:Y:S01]  /*1d60*/  FSEL R13, R114, R51, !P6 ;  /* 0x00000033720d7208 */ /* 0x000fe20007000000 */
[----:B------:R-:W-:Y:S01]  /*1d70*/  FADD R122, R51, R118 ;  /* 0x00000076337a7221 */ /* 0x000fe20000000000 */
[----:B------:R-:W-:-:S03]  /*1d80*/  PRMT R41, R41, 0x7632, R41 ;  /* 0x0000763229297816 */ /* 0x000fc60000000029 */
[----:B0-----:R-:W-:Y:S01]  /*1d90*/  FMUL R12, R12, R13 ;  /* 0x0000000d0c0c7220 */ /* 0x001fe20000400000 */
[----:B------:R-:W-:Y:S01]  /*1da0*/  IMAD.U32 R13, R42, 0x10000, RZ ;  /* 0x000100002a0d7824 */ /* 0x000fe200078e00ff */
[----:B------:R-:W-:Y:S02]  /*1db0*/  PRMT R112, R69, 0x7632, R112 ;  /* 0x0000763245707816 */ /* 0x000fe40000000070 */
[----:B------:R-:W-:Y:S01]  /*1dc0*/  PRMT R73, R73, 0x7632, R73 ;  /* 0x0000763249497816 */ /* 0x000fe20000000049 */
[----:B---3--:R-:W-:Y:S01]  /*1dd0*/  FADD R64, R13, R64 ;  /* 0x000000400d407221 */ /* 0x008fe20000000000 */
[----:B------:R-:W-:Y:S01]  /*1de0*/  FMUL R13, R122, 16777216 ;  /* 0x4b8000007a0d7820 */ /* 0x000fe20000400000 */
[----:B------:R-:W-:Y:S01]  /*1df0*/  IMAD.U32 R14, R41, 0x10000, RZ ;  /* 0x00010000290e7824 */ /* 0x000fe200078e00ff */
[----:B------:R-:W-:Y:S01]  /*1e00*/  PRMT R17, R17, 0x7632, R17 ;  /* 0x0000763211117816 */ /* 0x000fe20000000011 */
[----:B------:R-:W-:Y:S01]  /*1e10*/  IMAD.U32 R112, R112, 0x10000, RZ ;  /* 0x0001000070707824 */ /* 0x000fe200078e00ff */
[----:B------:R-:W-:Y:S01]  /*1e20*/  FSETP.GEU.AND P6, PT, R122, 1.175494350822287508e-38, PT ;  /* 0x008000007a00780b */ /* 0x000fe20003fce000 */
[----:B------:R-:W-:Y:S01]  /*1e30*/  IMAD.U32 R41, R73, 0x10000, RZ ;  /* 0x0001000049297824 */ /* 0x000fe200078e00ff */
[----:B------:R-:W-:Y:S01]  /*1e40*/  FADD R47, R14, R47 ;  /* 0x0000002f0e2f7221 */ /* 0x000fe20000000000 */
[----:B------:R-:W-:Y:S01]  /*1e50*/  IMAD.U32 R14, R17, 0x10000, RZ ;  /* 0x00010000110e7824 */ /* 0x000fe200078e00ff */
[----:B------:R-:W-:Y:S01]  /*1e60*/  FSEL R29, R13, R122, !P6 ;  /* 0x0000007a0d1d7208 */ /* 0x000fe20007000000 */
[----:B------:R-:W-:Y:S01]  /*1e70*/  FFMA R15, R112, R15, R41 ;  /* 0x0000000f700f7223 */ /* 0x000fe20000000029 */
[----:B-----5:R-:W-:-:S02]  /*1e80*/  I2FP.F32.S32 R52, R52 ;  /* 0x0000003400347245 */ /* 0x020fc40000201400 */
[----:B------:R-:W-:Y:S01]  /*1e90*/  FSETP.NEU.AND P1, PT, R118, RZ, PT ;  /* 0x000000ff7600720b */ /* 0x000fe20003f2d000 */
[----:B------:R-:W-:Y:S01]  /*1ea0*/  FFMA R17, R47, R15, R14 ;  /* 0x0000000f2f117223 */ /* 0x000fe2000000000e */
[----:B------:R-:W0:Y:S01]  /*1eb0*/  MUFU.RCP R29, R29 ;  /* 0x0000001d001d7308 */ /* 0x000e220000001000 */
[----:B------:R-:W-:Y:S02]  /*1ec0*/  I2FP.F32.S32 R14, R53 ;  /* 0x00000035000e7245 */ /* 0x000fe40000201400 */
[----:B------:R-:W-:Y:S01]  /*1ed0*/  FSEL R53, R12, RZ, P1 ;  /* 0x000000ff0c357208 */ /* 0x000fe20000800000 */
[----:B------:R-:W-:Y:S01]  /*1ee0*/  FMUL R12, R31, R52 ;  /* 0x000000341f0c7220 */ /* 0x000fe20000400000 */
[----:B------:R-:W-:Y:S02]  /*1ef0*/  FSEL R52, R17, RZ, P3 ;  /* 0x000000ff11347208 */ /* 0x000fe40001800000 */
[----:B------:R-:W-:Y:S02]  /*1f00*/  I2FP.F32.S32 R54, R54 ;  /* 0x0000003600367245 */ /* 0x000fe40000201400 */
[----:B------:R-:W-:Y:S01]  /*1f10*/  PRMT R42, R42, 0x7632, R42 ;  /* 0x000076322a2a7816 */ /* 0x000fe2000000002a */
[C---:B------:R-:W-:Y:S01]  /*1f20*/  FMUL R13, R31.reuse, R14 ;  /* 0x0000000e1f0d7220 */ /* 0x040fe20000400000 */
[----:B------:R-:W-:Y:S01]  /*1f30*/  FADD R52, R52, -R23 ;  /* 0x8000001734347221 */ /* 0x000fe20000000000 */
[----:B------:R-:W-:Y:S01]  /*1f40*/  FMUL R14, R31, R54 ;  /* 0x000000361f0e7220 */ /* 0x000fe20000400000 */
[----:B------:R-:W-:Y:S01]  /*1f50*/  I2FP.F32.S32 R30, R59 ;  /* 0x0000003b001e7245 */ /* 0x000fe20000201400 */
[----:B------:R-:W-:Y:S01]  /*1f60*/  IMAD.U32 R42, R42, 0x10000, RZ ;  /* 0x000100002a2a7824 */ /* 0x000fe200078e00ff */
[----:B------:R-:W-:-:S02]  /*1f70*/  FSEL R54, R114, R51, !P6 ;  /* 0x0000003372367208 */ /* 0x000fc40007000000 */
[----:B------:R-:W-:Y:S01]  /*1f80*/  I2FP.F32.S32 R20, R55 ;  /* 0x0000003700147245 */ /* 0x000fe20000201400 */
[----:B------:R-:W-:Y:S01]  /*1f90*/  FMUL R55, R52, R52 ;  /* 0x0000003434377220 */ /* 0x000fe20000400000 */
[----:B------:R-:W-:Y:S01]  /*1fa0*/  I2FP.F32.S32 R22, R57 ;  /* 0x0000003900167245 */ /* 0x000fe20000201400 */
[----:B------:R-:W-:Y:S01]  /*1fb0*/  FADD R65, R42, R65 ;  /* 0x000000412a417221 */ /* 0x000fe20000000000 */
[----:B------:R-:W-:Y:S01]  /*1fc0*/  I2FP.F32.S32 R58, R58 ;  /* 0x0000003a003a7245 */ /* 0x000fe20000201400 */
[----:B------:R-:W-:Y:S01]  /*1fd0*/  FFMA R42, R52, R53, R23 ;  /* 0x00000035342a7223 */ /* 0x000fe20000000017 */
[----:B------:R-:W-:Y:S01]  /*1fe0*/  FMUL R23, R31, R30 ;  /* 0x0000001e1f177220 */ /* 0x000fe20000400000 */
[----:B0-----:R-:W-:Y:S01]  /*1ff0*/  FMUL R52, R29, R54 ;  /* 0x000000361d347220 */ /* 0x001fe20000400000 */
[C---:B------:R-:W-:Y:S01]  /*2000*/  FMUL R21, R31.reuse, R22 ;  /* 0x000000161f157220 */ /* 0x040fe20000400000 */
[----:B------:R-:W-:Y:S01]  /*2010*/  FMUL R54, R28, R55 ;  /* 0x000000371c367220 */ /* 0x000fe20000400000 */
[----:B------:R-:W-:Y:S01]  /*2020*/  I2FP.F32.S32 R30, R61 ;  /* 0x0000003d001e7245 */ /* 0x000fe20000201400 */
[----:B------:R-:W-:Y:S01]  /*2030*/  FMUL R22, R31, R58 ;  /* 0x0000003a1f167220 */ /* 0x000fe20000400000 */
[----:B------:R-:W-:-:S02]  /*2040*/  I2FP.F32.S32 R56, R56 ;  /* 0x0000003800387245 */ /* 0x000fc40000201400 */
[----:B------:R-:W-:Y:S02]  /*2050*/  I2FP.F32.S32 R28, R60 ;  /* 0x0000003c001c7245 */ /* 0x000fe40000201400 */
[----:B------:R-:W-:Y:S02]  /*2060*/  I2FP.F32.S32 R62, R62 ;  /* 0x0000003e003e7245 */ /* 0x000fe40000201400 */
[----:B------:R-:W-:Y:S01]  /*2070*/  I2FP.F32.S32 R58, R63 ;  /* 0x0000003f003a7245 */ /* 0x000fe20000201400 */
[C---:B------:R-:W-:Y:S01]  /*2080*/  FMUL R15, R31.reuse, R20 ;  /* 0x000000141f0f7220 */ /* 0x040fe20000400000 */
[C---:B------:R-:W-:Y:S01]  /*2090*/  FMUL R29, R31.reuse, R30 ;  /* 0x0000001e1f1d7220 */ /* 0x040fe20000400000 */
[C---:B------:R-:W-:Y:S01]  /*20a0*/  FMUL R20, R31.reuse, R56 ;  /* 0x000000381f147220 */ /* 0x040fe20000400000 */
[C---:B------:R-:W-:Y:S01]  /*20b0*/  FMUL R28, R31.reuse, R28 ;  /* 0x0000001c1f1c7220 */ /* 0x040fe20000400000 */
[C---:B------:R-:W-:Y:S01]  /*20c0*/  FMUL R30, R31.reuse, R62 ;  /* 0x0000003e1f1e7220 */ /* 0x040fe20000400000 */
[----:B------:R-:W-:Y:S01]  /*20d0*/  FMUL R31, R31, R58 ;  /* 0x0000003a1f1f7220 */ /* 0x000fe20000400000 */
[----:B------:R0:W-:Y:S04]  /*20e0*/  STS.128 [R110+0x10], R12 ;  /* 0x0000100c6e007388 */ /* 0x0001e80000000c00 */
[----:B------:R2:W-:Y:S04]  /*20f0*/  STS.128 [R110+0x20], R20 ;  /* 0x000020146e007388 */ /* 0x0005e80000000c00 */
[----:B------:R3:W-:Y:S01]  /*2100*/  STS.128 [R110+0x30], R28 ;  /* 0x0000301c6e007388 */ /* 0x0007e20000000c00 */
[----:B------:R-:W-:-:S05]  /*2110*/  FADD R56, R51, R122 ;  /* 0x0000007a33387221 */ /* 0x000fca0000000000 */
[C---:B------:R-:W-:Y:S01]  /*2120*/  FSETP.GEU.AND P6, PT, R56.reuse, 1.175494350822287508e-38, PT ;  /* 0x008000003800780b */ /* 0x040fe20003fce000 */
[----:B0-----:R-:W-:Y:S01]  /*2130*/  FMUL R15, R56, 16777216 ;  /* 0x4b800000380f7820 */ /* 0x001fe20000400000 */
[----:B------:R-:W-:Y:S01]  /*2140*/  PRMT R12, R18, 0x7632, R12 ;  /* 0x00007632120c7816 */ /* 0x000fe2000000000c */
[----:B--2---:R-:W-:Y:S02]  /*2150*/  IMAD.U32 R20, R70, 0x10000, RZ ;  /* 0x0001000046147824 */ /* 0x004fe400078e00ff */
[----:B------:R-:W-:Y:S01]  /*2160*/  IMAD.U32 R21, R74, 0x10000, RZ ;  /* 0x000100004a157824 */ /* 0x000fe200078e00ff */
[----:B------:R-:W-:Y:S01]  /*2170*/  FSEL R57, R15, R56, !P6 ;  /* 0x000000380f397208 */ /* 0x000fe20007000000 */
[----:B------:R-:W-:Y:S02]  /*2180*/  IMAD.U32 R13, R18, 0x10000, RZ ;  /* 0x00010000120d7824 */ /* 0x000fe400078e00ff */
[----:B-1----:R-:W-:Y:S01]  /*2190*/  FFMA R18, R20, R24, R21 ;  /* 0x0000001814127223 */ /* 0x002fe20000000015 */
[----:B------:R-:W-:Y:S01]  /*21a0*/  PRMT R55, R70, 0x7632, R55 ;  /* 0x0000763246377816 */ /* 0x000fe20000000037 */
[----:B------:R-:W-:Y:S01]  /*21b0*/  IMAD.U32 R24, R12, 0x10000, RZ ;  /* 0x000100000c187824 */ /* 0x000fe200078e00ff */
[----:B------:R-:W-:Y:S01]  /*21c0*/  PRMT R22, R74, 0x7632, R22 ;  /* 0x000076324a167816 */ /* 0x000fe20000000016 */
[----:B------:R-:W-:Y:S01]  /*21d0*/  FFMA R18, R64, R18, R13 ;  /* 0x0000001240127223 */ /* 0x000fe2000000000d */
[----:B------:R-:W-:Y:S01]  /*21e0*/  BAR.SYNC.DEFER_BLOCKING 0x0 ;  /* 0x0000000000007b1d */ /* 0x000fe20000010000 */
[----:B------:R-:W-:-:S02]  /*21f0*/  IMAD.U32 R55, R55, 0x10000, RZ ;  /* 0x0001000037377824 */ /* 0x000fc400078e00ff */
[----:B------:R-:W-:-:S03]  /*2200*/  IMAD.U32 R22, R22, 0x10000, RZ ;  /* 0x0001000016167824 */ /* 0x000fc600078e00ff */
[----:B------:R-:W0:Y:S01]  /*2210*/  MUFU.RCP R57, R57 ;  /* 0x0000003900397308 */ /* 0x000e220000001000 */
[----:B------:R-:W-:Y:S01]  /*2220*/  FFMA R23, R55, R25, R22 ;  /* 0x0000001937177223 */ /* 0x000fe20000000016 */
[----:B------:R-:W-:Y:S02]  /*2230*/  FSEL R25, R18, RZ, P3 ;  /* 0x000000ff12197208 */ /* 0x000fe40001800000 */
[----:B------:R-:W-:Y:S01]  /*2240*/  FSETP.NEU.AND P1, PT, R122, RZ, PT ;  /* 0x000000ff7a00720b */ /* 0x000fe20003f2d000 */
[----:B------:R-:W-:Y:S01]  /*2250*/  FFMA R23, R65, R23, R24 ;  /* 0x0000001741177223 */ /* 0x000fe20000000018 */
[----:B---3--:R-:W-:Y:S01]  /*2260*/  FSEL R28, R114, R51, !P6 ;  /* 0x00000033721c7208 */ /* 0x008fe20007000000 */
[----:B------:R-:W1:Y:S01]  /*2270*/  LDS.128 R12, [R111] ;  /* 0x000000006f0c7984 */ /* 0x000e620000000c00 */
[----:B------:R-:W-:Y:S01]  /*2280*/  FSEL R29, R52, RZ, P1 ;  /* 0x000000ff341d7208 */ /* 0x000fe20000800000 */
[--C-:B------:R-:W-:Y:S02]  /*2290*/  FADD R25, R25, -R42.reuse ;  /* 0x8000002a19197221 */ /* 0x100fe40000000000 */
[----:B0-----:R-:W-:Y:S01]  /*22a0*/  FMUL R24, R57, R28 ;  /* 0x0000001c39187220 */ /* 0x001fe20000400000 */
[----:B------:R-:W-:Y:S01]  /*22b0*/  FSEL R28, R23, RZ, P3 ;  /* 0x000000ff171c7208 */ /* 0x000fe20001800000 */
[C---:B------:R-:W-:Y:S01]  /*22c0*/  FMUL R31, R25.reuse, R25 ;  /* 0x00000019191f7220 */ /* 0x040fe20000400000 */
[----:B------:R-:W-:Y:S01]  /*22d0*/  FFMA R25, R25, R29, R42 ;  /* 0x0000001d19197223 */ /* 0x000fe2000000002a */
[----:B------:R-:W-:-:S03]  /*22e0*/  IADD3 R30, R8, 0x1, RZ ;  /* 0x00000001081e7810 */ /* 0x000fc60007ffe0ff */
[----:B------:R-:W-:Y:S01]  /*22f0*/  FADD R28, R28, -R25 ;  /* 0x800000191c1c7221 */ /* 0x000fe20000000000 */
[----:B------:R-:W-:Y:S01]  /*2300*/  ISETP.LT.AND P6, PT, R30, 0x200, PT ;  /* 0x000002001e00780c */ /* 0x000fe20003fc1270 */
[----:B------:R-:W-:Y:S01]  /*2310*/  FFMA R120, R53, R54, R120 ;  /* 0x0000003635787223 */ /* 0x000fe20000000078 */
[----:B------:R-:W-:Y:S01]  /*2320*/  FSETP.NEU.AND P1, PT, R56, RZ, PT ;  /* 0x000000ff3800720b */ /* 0x000fe20003f2d000 */
[----:B------:R-:W-:Y:S01]  /*2330*/  FMUL R31, R118, R31 ;  /* 0x0000001f761f7220 */ /* 0x000fe20000400000 */
[----:B------:R-:W-:Y:S01]  /*2340*/  FMUL R53, R28, R28 ;  /* 0x0000001c1c357220 */ /* 0x000fe20000400000 */
[----:B------:R-:W-:Y:S02]  /*2350*/  FSEL R54, RZ, 3, P2 ;  /* 0x40400000ff367808 */ /* 0x000fe40001000000 */
[----:B------:R-:W-:Y:S01]  /*2360*/  FSEL R57, RZ, 2, P2 ;  /* 0x40000000ff397808 */ /* 0x000fe20001000000 */
[----:B------:R-:W-:Y:S01]  /*2370*/  FFMA R70, R29, R31, R120 ;  /* 0x0000001f1d467223 */ /* 0x000fe20000000078 */
[----:B------:R-:W-:Y:S01]  /*2380*/  SEL R58, RZ, 0x3f800000, !P6 ;  /* 0x3f800000ff3a7807 */ /* 0x000fe20007000000 */
[----:B------:R-:W-:Y:S01]  /*2390*/  FMUL R53, R122, R53 ;  /* 0x000000357a357220 */ /* 0x000fe20000400000 */
[----:B------:R-:W-:Y:S01]  /*23a0*/  FSEL R30, R24, RZ, P1 ;  /* 0x000000ff181e7208 */ /* 0x000fe20000800000 */
[C---:B------:R-:W-:Y:S01]  /*23b0*/  FMUL R59, R54.reuse, 16777216 ;  /* 0x4b800000363b7820 */ /* 0x040fe20000400000 */
[----:B------:R-:W-:Y:S01]  /*23c0*/  FMUL R42, R57, 16777216 ;  /* 0x4b800000392a7820 */ /* 0x000fe20000400000 */
[----:B------:R-:W-:Y:S01]  /*23d0*/  FSETP.GEU.AND P1, PT, R54, 1.175494350822287508e-38, PT ;  /* 0x008000003600780b */ /* 0x000fe20003f2e000 */
[----:B------:R-:W-:Y:S01]  /*23e0*/  FMUL R31, R58, 16777216 ;  /* 0x4b8000003a1f7820 */ /* 0x000fe20000400000 */
[----:B------:R-:W-:Y:S01]  /*23f0*/  FSEL R29, RZ, 4, P2 ;  /* 0x40800000ff1d7808 */ /* 0x000fe20001000000 */
[----:B------:R-:W-:Y:S01]  /*2400*/  FFMA R70, R53, R30, R70 ;  /* 0x0000001e35467223 */ /* 0x000fe20000000046 */
[----:B------:R-:W-:-:S02]  /*2410*/  FSETP.GEU.AND P6, PT, R57, 1.175494350822287508e-38, PT ;  /* 0x008000003900780b */ /* 0x000fc40003fce000 */
[----:B------:R-:W-:Y:S01]  /*2420*/  FSEL R53, RZ, 5, P2 ;  /* 0x40a00000ff357808 */ /* 0x000fe20001000000 */
[----:B------:R-:W-:Y:S01]  /*2430*/  FFMA R73, R28, R30, R25 ;  /* 0x0000001e1c497223 */ /* 0x000fe20000000019 */
[----:B------:R-:W-:Y:S01]  /*2440*/  FSEL R60, R59, R54, !P1 ;  /* 0x000000363b3c7208 */ /* 0x000fe20004800000 */
[----:B------:R-:W-:Y:S01]  /*2450*/  FMUL R28, R29, 16777216 ;  /* 0x4b8000001d1c7820 */ /* 0x000fe20000400000 */
[----:B------:R-:W-:Y:S02]  /*2460*/  FSEL R24, R42, R57, !P6 ;  /* 0x000000392a187208 */ /* 0x000fe40007000000 */
[----:B------:R-:W-:Y:S01]  /*2470*/  FSEL R59, R31, R58, !P6 ;  /* 0x0000003a1f3b7208 */ /* 0x000fe20007000000 */
[----:B-1----:R-:W-:Y:S01]  /*2480*/  FFMA R81, R81, R12, R32 ;  /* 0x0000000c51517223 */ /* 0x002fe20000000020 */
[----:B------:R-:W-:Y:S01]  /*2490*/  FSETP.GEU.AND P6, PT, R29, 1.175494350822287508e-38, PT ;  /* 0x008000001d00780b */ /* 0x000fe20003fce000 */
[----:B------:R-:W-:Y:S01]  /*24a0*/  FMUL R12, R53, 16777216 ;  /* 0x4b800000350c7820 */ /* 0x000fe20000400000 */
[----:B------:R-:W-:-:S02]  /*24b0*/  FSEL R61, R31, R58, !P1 ;  /* 0x0000003a1f3d7208 */ /* 0x000fc40004800000 */
[----:B------:R-:W-:Y:S02]  /*24c0*/  FSEL R42, RZ, 7, P2 ;  /* 0x40e00000ff2a7808 */ /* 0x000fe40001000000 */
[----:B------:R-:W-:Y:S01]  /*24d0*/  FSETP.GEU.AND P1, PT, R53, 1.175494350822287508e-38, PT ;  /* 0x008000003500780b */ /* 0x000fe20003f2e000 */
[----:B------:R-:W-:Y:S01]  /*24e0*/  FFMA R78, R78, R13, R77 ;  /* 0x0000000d4e4e7223 */ /* 0x000fe2000000004d */
[----:B------:R-:W-:Y:S01]  /*24f0*/  FSEL R28, R28, R29, !P6 ;  /* 0x0000001d1c1c7208 */ /* 0x000fe20007000000 */
[----:B------:R-:W-:Y:S01]  /*2500*/  FMUL R25, R42, 16777216 ;  /* 0x4b8000002a197820 */ /* 0x000fe20000400000 */
[----:B------:R-:W-:Y:S02]  /*2510*/  FSEL R12, R12, R53, !P1 ;  /* 0x000000350c0c7208 */ /* 0x000fe40004800000 */
[----:B------:R-:W-:Y:S02]  /*2520*/  FSEL R77, R31, R58, !P1 ;  /* 0x0000003a1f4d7208 */ /* 0x000fe40004800000 */
[----:B------:R-:W-:-:S02]  /*2530*/  FSEL R52, RZ, 6, P2 ;  /* 0x40c00000ff347808 */ /* 0x000fc40001000000 */
[----:B------:R-:W-:Y:S01]  /*2540*/  FSETP.GEU.AND P1, PT, R42, 1.175494350822287508e-38, PT ;  /* 0x008000002a00780b */ /* 0x000fe20003f2e000 */
[----:B------:R-:W0:Y:S01]  /*2550*/  MUFU.RCP R60, R60 ;  /* 0x0000003c003c7308 */ /* 0x000e220000001000 */
[----:B------:R-:W-:Y:S01]  /*2560*/  FSEL R69, R31, R58, !P6 ;  /* 0x0000003a1f457208 */ /* 0x000fe20007000000 */
[----:B------:R-:W-:Y:S01]  /*2570*/  FMUL R13, R52, 16777216 ;  /* 0x4b800000340d7820 */ /* 0x000fe20000400000 */
[----:B------:R-:W-:Y:S02]  /*2580*/  FSEL R63, R25, R42, !P1 ;  /* 0x0000002a193f7208 */ /* 0x000fe40004800000 */
[----:B------:R-:W-:-:S03]  /*2590*/  FSEL R25, RZ, 8, P2 ;  /* 0x41000000ff197808 */ /* 0x000fc60001000000 */
[----:B------:R-:W1:Y:S01]  /*25a0*/  MUFU.RCP R28, R28 ;  /* 0x0000001c001c7308 */ /* 0x000e620000001000 */
[----:B------:R-:W-:-:S04]  /*25b0*/  FSETP.GEU.AND P6, PT, R52, 1.175494350822287508e-38, PT ;  /* 0x008000003400780b */ /* 0x000fc80003fce000 */
[----:B------:R-:W-:Y:S02]  /*25c0*/  FSEL R32, R13, R52, !P6 ;  /* 0x000000340d207208 */ /* 0x000fe40007000000 */
[----:B------:R-:W-:Y:S01]  /*25d0*/  FSEL R123, R31, R58, !P6 ;  /* 0x0000003a1f7b7208 */ /* 0x000fe20007000000 */
[----:B------:R2:W-:Y:S01]  /*25e0*/  MUFU.RCP R30, R12 ;  /* 0x0000000c001e7308 */ /* 0x0005e20000001000 */
[----:B------:R-:W-:-:S07]  /*25f0*/  FSETP.GEU.AND P6, PT, R25, 1.175494350822287508e-38, PT ;  /* 0x008000001900780b */ /* 0x000fce0003fce000 */
[----:B------:R-:W3:Y:S01]  /*2600*/  MUFU.RCP R63, R63 ;  /* 0x0000003f003f7308 */ /* 0x000ee20000001000 */
[----:B--2---:R-:W-:Y:S01]  /*2610*/  FMUL R12, R25, 16777216 ;  /* 0x4b800000190c7820 */ /* 0x004fe20000400000 */
[----:B0-----:R-:W-:-:S04]  /*2620*/  FMUL R60, R60, R61 ;  /* 0x0000003d3c3c7220 */ /* 0x001fc80000400000 */
[----:B------:R-:W-:Y:S01]  /*2630*/  FSEL R13, R12, R25, !P6 ;  /* 0x000000190c0d7208 */ /* 0x000fe20007000000 */
[----:B-1----:R-:W-:Y:S01]  /*2640*/  FMUL R61, R28, R69 ;  /* 0x000000451c3d7220 */ /* 0x002fe20000400000 */
[----:B------:R-:W0:Y:S01]  /*2650*/  MUFU.RCP R24, R24 ;  /* 0x0000001800187308 */ /* 0x000e220000001000 */
[----:B------:R-:W-:-:S07]  /*2660*/  FSEL R28, R31, R58, !P1 ;  /* 0x0000003a1f1c7208 */ /* 0x000fce0004800000 */
[----:B------:R-:W1:Y:S01]  /*2670*/  MUFU.RCP R13, R13 ;  /* 0x0000000d000d7308 */ /* 0x000e620000001000 */
[----:B---3--:R-:W-:Y:S01]  /*2680*/  FMUL R63, R63, R28 ;  /* 0x0000001c3f3f7220 */ /* 0x008fe20000400000 */
[----:B------:R-:W-:Y:S01]  /*2690*/  FADD R28, R51, R56 ;  /* 0x00000038331c7221 */ /* 0x000fe20000000000 */
[----:B------:R-:W-:Y:S01]  /*26a0*/  FMUL R69, R30, R77 ;  /* 0x0000004d1e457220 */ /* 0x000fe20000400000 */
[----:B------:R-:W-:-:S04]  /*26b0*/  FSEL R30, R31, R58, !P6 ;  /* 0x0000003a1f1e7208 */ /* 0x000fc80007000000 */
[----:B------:R-:W2:Y:S01]  /*26c0*/  MUFU.RCP R32, R32 ;  /* 0x0000002000207308 */ /* 0x000ea20000001000 */
[C---:B------:R-:W-:Y:S01]  /*26d0*/  FMUL R31, R28.reuse, 16777216 ;  /* 0x4b8000001c1f7820 */ /* 0x040fe20000400000 */
[----:B------:R-:W-:Y:S01]  /*26e0*/  FSETP.GEU.AND P1, PT, R28, 1.175494350822287508e-38, PT ;  /* 0x008000001c00780b */ /* 0x000fe20003f2e000 */
[----:B0-----:R-:W-:Y:S01]  /*26f0*/  FMUL R12, R24, R59 ;  /* 0x0000003b180c7220 */ /* 0x001fe20000400000 */
[C---:B------:R-:W-:Y:S02]  /*2700*/  PRMT R24, R92.reuse, 0x7632, R24 ;  /* 0x000076325c187816 */ /* 0x040fe40000000018 */
[----:B------:R-:W-:Y:S01]  /*2710*/  FSEL R74, R31, R28, !P1 ;  /* 0x0000001c1f4a7208 */ /* 0x000fe20004800000 */
[----:B-1----:R-:W-:Y:S01]  /*2720*/  FMUL R59, R13, R30 ;  /* 0x0000001e0d3b7220 */ /* 0x002fe20000400000 */
[----:B------:R-:W-:Y:S02]  /*2730*/  IMAD.U32 R13, R92, 0x10000, RZ ;  /* 0x000100005c0d7824 */ /* 0x000fe400078e00ff */
[----:B------:R-:W-:-:S02]  /*2740*/  IMAD.U32 R24, R24, 0x10000, RZ ;  /* 0x0001000018187824 */ /* 0x000fc400078e00ff */
[----:B------:R-:W0:Y:S01]  /*2750*/  MUFU.RCP R74, R74 ;  /* 0x0000004a004a7308 */ /* 0x000e220000001000 */
[----:B------:R-:W-:Y:S01]  /*2760*/  FFMA R76, R76, R81, R13 ;  /* 0x000000514c4c7223 */ /* 0x000fe2000000000d */
[----:B------:R-:W-:Y:S01]  /*2770*/  IMAD.U32 R13, R43, 0x10000, RZ ;  /* 0x000100002b0d7824 */ /* 0x000fe200078e00ff */
[----:B--2---:R-:W-:Y:S01]  /*2780*/  FMUL R62, R32, R123 ;  /* 0x0000007b203e7220 */ /* 0x004fe20000400000 */
[----:B------:R-:W-:Y:S01]  /*2790*/  IMAD.U32 R32, R71, 0x10000, RZ ;  /* 0x0001000047207824 */ /* 0x000fe200078e00ff */
[----:B------:R-:W-:Y:S01]  /*27a0*/  FADD R30, R51, R28 ;  /* 0x0000001c331e7221 */ /* 0x000fe20000000000 */
[----:B------:R-:W-:Y:S01]  /*27b0*/  IMAD.U32 R31, R75, 0x10000, RZ ;  /* 0x000100004b1f7824 */ /* 0x000fe200078e00ff */
[----:B------:R-:W-:Y:S01]  /*27c0*/  FFMA R79, R79, R78, R24 ;  /* 0x0000004e4f4f7223 */ /* 0x000fe20000000018 */
[----:B------:R-:W-:Y:S01]  /*27d0*/  FADD R66, R13, R66 ;  /* 0x000000420d427221 */ /* 0x000fe20000000000 */
[----:B------:R-:W-:Y:S01]  /*27e0*/  IMAD.U32 R13, R19, 0x10000, RZ ;  /* 0x00010000130d7824 */ /* 0x000fe200078e00ff */
[----:B------:R-:W-:Y:S01]  /*27f0*/  FFMA R24, R32, R26, R31 ;  /* 0x0000001a20187223 */ /* 0x000fe2000000001f */
[C---:B------:R-:W-:Y:S01]  /*2800*/  FMUL R77, R30.reuse, 16777216 ;  /* 0x4b8000001e4d7820 */ /* 0x040fe20000400000 */
[----:B------:R-:W-:-:S02]  /*2810*/  FSETP.GEU.AND P6, PT, R30, 1.175494350822287508e-38, PT ;  /* 0x008000001e00780b */ /* 0x000fc40003fce000 */
[----:B------:R-:W-:Y:S01]  /*2820*/  FFMA R24, R66, R24, R13 ;  /* 0x0000001842187223 */ /* 0x000fe2000000000d */
[----:B------:R-:W-:Y:S02]  /*2830*/  FSEL R13, R114, R51, !P1 ;  /* 0x00000033720d7208 */ /* 0x000fe40004800000 */
[----:B------:R-:W-:Y:S02]  /*2840*/  FSEL R77, R77, R30, !P6 ;  /* 0x0000001e4d4d7208 */ /* 0x000fe40007000000 */
[----:B------:R-:W-:Y:S01]  /*2850*/  FSETP.NEU.AND P1, PT, R28, RZ, PT ;  /* 0x000000ff1c00720b */ /* 0x000fe20003f2d000 */
[----:B0-----:R-:W-:-:S03]  /*2860*/  FMUL R13, R74, R13 ;  /* 0x0000000d4a0d7220 */ /* 0x001fc60000400000 */
[----:B------:R-:W0:Y:S01]  /*2870*/  MUFU.RCP R77, R77 ;  /* 0x0000004d004d7308 */ /* 0x000e220000001000 */
[----:B------:R-:W-:Y:S01]  /*2880*/  FSEL R92, R24, RZ, P3 ;  /* 0x000000ff185c7208 */ /* 0x000fe20001800000 */
[----:B------:R-:W-:Y:S01]  /*2890*/  FFMA R85, R84, R14, R85 ;  /* 0x0000000e54557223 */ /* 0x000fe20000000055 */
[----:B------:R-:W-:Y:S02]  /*28a0*/  FSEL R78, R13, RZ, P1 ;  /* 0x000000ff0d4e7208 */ /* 0x000fe40000800000 */
[----:B------:R-:W-:Y:S02]  /*28b0*/  FSEL R13, R76, RZ, !P2 ;  /* 0x000000ff4c0d7208 */ /* 0x000fe40005000000 */
[----:B------:R-:W-:Y:S01]  /*28c0*/  FSEL R84, R79, RZ, !P2 ;  /* 0x000000ff4f547208 */ /* 0x000fe20005000000 */
[----:B------:R-:W-:Y:S01]  /*28d0*/  FADD R92, R92, -R73 ;  /* 0x800000495c5c7221 */ /* 0x000fe20000000000 */
[----:B------:R-:W-:-:S03]  /*28e0*/  FSEL R114, R114, R51, !P6 ;  /* 0x0000003372727208 */ /* 0x000fc60007000000 */
[----:B------:R-:W-:Y:S01]  /*28f0*/  FADD R84, -R13, R84 ;  /* 0x000000540d547221 */ /* 0x000fe20000000100 */
[----:B------:R-:W-:Y:S01]  /*2900*/  PRMT R14, R93, 0x7632, R14 ;  /* 0x000076325d0e7816 */ /* 0x000fe2000000000e */
[----:B------:R-:W-:Y:S01]  /*2910*/  FFMA R26, R92, R78, R73 ;  /* 0x0000004e5c1a7223 */ /* 0x000fe20000000049 */
[----:B------:R-:W-:Y:S01]  /*2920*/  FSETP.NEU.AND P1, PT, R57, RZ, PT ;  /* 0x000000ff3900720b */ /* 0x000fe20003f2d000 */
[----:B------:R-:W-:Y:S01]  /*2930*/  FMUL R73, R84, R84 ;  /* 0x0000005454497220 */ /* 0x000fe20000400000 */
[----:B0-----:R-:W-:Y:S01]  /*2940*/  FMUL R74, R77, R114 ;  /* 0x000000724d4a7220 */ /* 0x001fe20000400000 */
[----:B------:R-:W-:Y:S01]  /*2950*/  FFMA R15, R89, R15, R88 ;  /* 0x0000000f590f7223 */ /* 0x000fe20000000058 */
[----:B------:R-:W-:Y:S01]  /*2960*/  IMAD.U32 R14, R14, 0x10000, RZ ;  /* 0x000100000e0e7824 */ /* 0x000fe200078e00ff */
[----:B------:R-:W-:Y:S01]  /*2970*/  FSEL R12, R12, RZ, P1 ;  /* 0x000000ff0c0c7208 */ /* 0x000fe20000800000 */
[----:B------:R-:W-:Y:S01]  /*2980*/  FMUL R77, R58, R73 ;  /* 0x000000493a4d7220 */ /* 0x000fe20000400000 */
[----:B------:R-:W-:Y:S01]  /*2990*/  FMUL R51, R92, R92 ;  /* 0x0000005c5c337220 */ /* 0x000fe20000400000 */
[----:B------:R-:W-:Y:S01]  /*29a0*/  IMAD.U32 R93, R93, 0x10000, RZ ;  /* 0x000100005d5d7824 */ /* 0x000fe200078e00ff */
[----:B------:R-:W-:Y:S01]  /*29b0*/  FFMA R87, R87, R15, R14 ;  /* 0x0000000f57577223 */ /* 0x000fe2000000000e */
[----:B------:R-:W-:Y:S01]  /*29c0*/  FFMA R73, R84, R12, R13 ;  /* 0x0000000c54497223 */ /* 0x000fe2000000000d */
[----:B------:R-:W-:Y:S01]  /*29d0*/  FFMA R77, R12, R77, RZ ;  /* 0x0000004d0c4d7223 */ /* 0x000fe200000000ff */
[----:B------:R-:W-:Y:S01]  /*29e0*/  FMUL R56, R56, R51 ;  /* 0x0000003338387220 */ /* 0x000fe20000400000 */
[----:B------:R-:W0:Y:S01]  /*29f0*/  LDS.128 R12, [R111+0x10] ;  /* 0x000010006f0c7984 */ /* 0x000e220000000c00 */
[----:B------:R-:W-:Y:S01]  /*2a00*/  FADD R51, RZ, R70 ;  /* 0x00000046ff337221 */ /* 0x000fe20000000000 */
[----:B------:R-:W-:Y:S01]  /*2a10*/  FSETP.NEU.AND P6, PT, R30, RZ, PT ;  /* 0x000000ff1e00720b */ /* 0x000fe20003fcd000 */
[----:B------:R-:W-:-:S02]  /*2a20*/  FFMA R82, R82, R85, R93 ;  /* 0x0000005552527223 */ /* 0x000fc4000000005d */
[----:B------:R-:W-:Y:S01]  /*2a30*/  FFMA R51, R78, R56, R51 ;  /* 0x000000384e337223 */ /* 0x000fe20000000033 */
[----:B------:R-:W-:Y:S02]  /*2a40*/  FSEL R56, R74, RZ, P6 ;  /* 0x000000ff4a387208 */ /* 0x000fe40003000000 */
[----:B------:R-:W-:Y:S02]  /*2a50*/  FSETP.NEU.AND P6, PT, R29, RZ, PT ;  /* 0x000000ff1d00720b */ /* 0x000fe40003fcd000 */
[----:B------:R-:W-:Y:S02]  /*2a60*/  FSETP.NEU.AND P1, PT, R54, RZ, PT ;  /* 0x000000ff3600720b */ /* 0x000fe40003f2d000 */
[----:B------:R-:W-:Y:S02]  /*2a70*/  FSEL R58, R82, RZ, !P2 ;  /* 0x000000ff523a7208 */ /* 0x000fe40005000000 */
[----:B------:R-:W-:Y:S02]  /*2a80*/  FSEL R61, R61, RZ, P6 ;  /* 0x000000ff3d3d7208 */ /* 0x000fe40003000000 */
[----:B------:R-:W-:Y:S01]  /*2a90*/  FSEL R70, R60, RZ, P1 ;  /* 0x000000ff3c467208 */ /* 0x000fe20000800000 */
[----:B------:R-:W-:Y:S01]  /*2aa0*/  FADD R58, R58, -R73 ;  /* 0x800000493a3a7221 */ /* 0x000fe20000000000 */
[----:B------:R-:W-:-:S02]  /*2ab0*/  FSETP.NEU.AND P6, PT, R53, RZ, PT ;  /* 0x000000ff3500720b */ /* 0x000fc40003fcd000 */
[----:B------:R-:W-:Y:S01]  /*2ac0*/  ISETP.LT.AND P1, PT, R10, 0x200, !P5 ;  /* 0x000002000a00780c */ /* 0x000fe20006f21270 */
[C---:B------:R-:W-:Y:S01]  /*2ad0*/  FFMA R73, R58.reuse, R70, R73 ;  /* 0x000000463a497223 */ /* 0x040fe20000000049 */
[----:B------:R-:W-:Y:S01]  /*2ae0*/  FSEL R60, R69, RZ, P6 ;  /* 0x000000ff453c7208 */ /* 0x000fe20003000000 */
[----:B------:R-:W-:Y:S01]  /*2af0*/  FMUL R74, R58, R58 ;  /* 0x0000003a3a4a7220 */ /* 0x000fe20000400000 */
[----:B------:R-:W-:Y:S02]  /*2b00*/  FSETP.NEU.AND P6, PT, R52, RZ, PT ;  /* 0x000000ff3400720b */ /* 0x000fe40003fcd000 */
[----:B------:R-:W-:Y:S01]  /*2b10*/  FSEL R58, R87, RZ, !P2 ;  /* 0x000000ff573a7208 */ /* 0x000fe20005000000 */
[----:B------:R-:W-:Y:S01]  /*2b20*/  FMUL R57, R57, R74 ;  /* 0x0000004a39397220 */ /* 0x000fe20000400000 */
[----:B------:R-:W-:Y:S02]  /*2b30*/  FSEL R62, R62, RZ, P6 ;  /* 0x000000ff3e3e7208 */ /* 0x000fe40003000000 */
[----:B------:R-:W-:Y:S01]  /*2b40*/  FSEL R74, RZ, 1, !P1 ;  /* 0x3f800000ff4a7808 */ /* 0x000fe20004800000 */
[----:B------:R-:W-:Y:S01]  /*2b50*/  FADD R58, R58, -R73 ;  /* 0x800000493a3a7221 */ /* 0x000fe20000000000 */
[----:B------:R-:W-:Y:S01]  /*2b60*/  FSETP.NEU.AND P6, PT, R42, RZ, PT ;  /* 0x000000ff2a00720b */ /* 0x000fe20003fcd000 */
[----:B------:R-:W-:-:S02]  /*2b70*/  FFMA R70, R70, R57, R77 ;  /* 0x0000003946467223 */ /* 0x000fc4000000004d */
[----:B------:R-:W-:Y:S01]  /*2b80*/  FMUL R69, R58, R58 ;  /* 0x0000003a3a457220 */ /* 0x000fe20000400000 */
[----:B------:R-:W-:Y:S01]  /*2b90*/  FSEL R63, R63, RZ, P6 ;  /* 0x000000ff3f3f7208 */ /* 0x000fe20003000000 */
[----:B------:R-:W-:Y:S01]  /*2ba0*/  FADD R57, R74, R25 ;  /* 0x000000194a397221 */ /* 0x000fe20000000000 */
[----:B------:R-:W-:Y:S01]  /*2bb0*/  FSETP.NEU.AND P6, PT, R25, RZ, PT ;  /* 0x000000ff1900720b */ /* 0x000fe20003fcd000 */
[----:B------:R-:W-:Y:S01]  /*2bc0*/  FMUL R69, R54, R69 ;  /* 0x0000004536457220 */ /* 0x000fe20000400000 */
[C---:B------:R-:W-:Y:S01]  /*2bd0*/  FMUL R81, R74.reuse, 16777216 ;  /* 0x4b8000004a517820 */ /* 0x040fe20000400000 */
[----:B------:R-:W-:Y:S01]  /*2be0*/  FMUL R78, R57, 16777216 ;  /* 0x4b800000394e7820 */ /* 0x000fe20000400000 */
[----:B------:R-:W-:Y:S01]  /*2bf0*/  FSEL R59, R59, RZ, P6 ;  /* 0x000000ff3b3b7208 */ /* 0x000fe20003000000 */
[----:B------:R-:W-:Y:S01]  /*2c00*/  FADD R54, R74, R57 ;  /* 0x000000394a367221 */ /* 0x000fe20000000000 */
[----:B------:R-:W-:Y:S01]  /*2c10*/  FSETP.GEU.AND P6, PT, R57, 1.175494350822287508e-38, PT ;  /* 0x008000003900780b */ /* 0x000fe20003fce000 */
[----:B------:R-:W-:Y:S01]  /*2c20*/  FFMA R73, R58, R61, R73 ;  /* 0x0000003d3a497223 */ /* 0x000fe20000000049 */
[----:B------:R-:W-:Y:S01]  /*2c30*/  FFMA R77, R61, R69, R70 ;  /* 0x000000453d4d7223 */ /* 0x000fe20000000046 */
[----:B------:R-:W-:Y:S01]  /*2c40*/  FMUL R69, R54, 16777216 ;  /* 0x4b80000036457820 */ /* 0x000fe20000400000 */
[----:B------:R-:W-:Y:S01]  /*2c50*/  FSEL R61, R78, R57, !P6 ;  /* 0x000000394e3d7208 */ /* 0x000fe20007000000 */
[----:B------:R-:W-:Y:S01]  /*2c60*/  FADD R58, R74, R54 ;  /* 0x000000364a3a7221 */ /* 0x000fe20000000000 */
[----:B------:R-:W-:-:S02]  /*2c70*/  FSEL R70, R81, R74, !P6 ;  /* 0x0000004a51467208 */ /* 0x000fc40007000000 */
[----:B------:R-:W-:Y:S01]  /*2c80*/  FSETP.GEU.AND P6, PT, R54, 1.175494350822287508e-38, PT ;  /* 0x008000003600780b */ /* 0x000fe20003fce000 */
[----:B0-----:R-:W-:Y:S01]  /*2c90*/  FFMA R90, R90, R12, R91 ;  /* 0x0000000c5a5a7223 */ /* 0x001fe2000000005b */
[----:B------:R-:W-:Y:S02]  /*2ca0*/  FMUL R89, R58, 16777216 ;  /* 0x4b8000003a597820 */ /* 0x000fe40000400000 */
[----:B------:R-:W-:Y:S01]  /*2cb0*/  FSEL R12, R69, R54, !P6 ;  /* 0x00000036450c7208 */ /* 0x000fe20007000000 */
[----:B------:R-:W-:Y:S01]  /*2cc0*/  FADD R69, R74, R58 ;  /* 0x0000003a4a457221 */ /* 0x000fe20000000000 */
[----:B------:R-:W-:Y:S02]  /*2cd0*/  FSEL R78, R81, R74, !P6 ;  /* 0x0000004a514e7208 */ /* 0x000fe40007000000 */
[----:B------:R-:W-:Y:S01]  /*2ce0*/  FSETP.GEU.AND P6, PT, R58, 1.175494350822287508e-38, PT ;  /* 0x008000003a00780b */ /* 0x000fe20003fce000 */
[----:B------:R-:W-:Y:S01]  /*2cf0*/  FFMA R101, R101, R13, R102 ;  /* 0x0000000d65657223 */ /* 0x000fe20000000066 */
[----:B------:R-:W-:Y:S01]  /*2d00*/  PRMT R43, R94, 0x7632, R43 ;  /* 0x000076325e2b7816 */ /* 0x000fe2000000002b */
[----:B------:R-:W-:Y:S01]  /*2d10*/  FFMA R108, R108, R14, R109 ;  /* 0x0000000e6c6c7223 */ /* 0x000fe2000000006d */
[----:B------:R-:W-:Y:S01]  /*2d20*/  FSEL R13, R89, R58, !P6 ;  /* 0x0000003a590d7208 */ /* 0x000fe20007000000 */
[----:B------:R-:W-:Y:S01]  /*2d30*/  FMUL R84, R69, 16777216 ;  /* 0x4b80000045547820 */ /* 0x000fe20000400000 */
[-C--:B------:R-:W-:Y:S01]  /*2d40*/  FSEL R14, R81, R74.reuse, !P6 ;  /* 0x0000004a510e7208 */ /* 0x080fe20007000000 */
[----:B------:R-:W-:Y:S01]  /*2d50*/  FFMA R89, R49, R15, R48 ;  /* 0x0000000f31597223 */ /* 0x000fe20000000030 */
[----:B------:R-:W-:Y:S01]  /*2d60*/  FSETP.GEU.AND P6, PT, R69, 1.175494350822287508e-38, PT ;  /* 0x008000004500780b */ /* 0x000fe20003fce000 */
[----:B------:R-:W-:Y:S01]  /*2d70*/  FADD R49, R74, R69 ;  /* 0x000000454a317221 */ /* 0x000fe20000000000 */
[----:B------:R-:W-:Y:S01]  /*2d80*/  IMAD.U32 R85, R94, 0x10000, RZ ;  /* 0x000100005e557824 */ /* 0x000fe200078e00ff */
[----:B------:R-:W-:Y:S01]  /*2d90*/  PRMT R19, R95, 0x7632, R19 ;  /* 0x000076325f137816 */ /* 0x000fe20000000013 */
[----:B------:R-:W-:Y:S01]  /*2da0*/  IMAD.U32 R48, R43, 0x10000, RZ ;  /* 0x000100002b307824 */ /* 0x000fe200078e00ff */
[----:B------:R-:W-:Y:S01]  /*2db0*/  FSEL R15, R84, R69, !P6 ;  /* 0x00000045540f7208 */ /* 0x000fe20007000000 */
[----:B------:R-:W0:Y:S01]  /*2dc0*/  SHFL.BFLY PT, R91, R30, 0x10, 0x1f ;  /* 0x0e001f001e5b7f89 */ /* 0x000e2200000e0000 */
[----:B------:R-:W-:Y:S01]  /*2dd0*/  FSEL R84, R81, R74, !P6 ;  /* 0x0000004a51547208 */ /* 0x000fe20007000000 */
[C---:B------:R-:W-:Y:S01]  /*2de0*/  FMUL R88, R49.reuse, 16777216 ;  /* 0x4b80000031587820 */ /* 0x040fe20000400000 */
[----:B------:R-:W-:Y:S01]  /*2df0*/  FSETP.GEU.AND P6, PT, R49, 1.175494350822287508e-38, PT ;  /* 0x008000003100780b */ /* 0x000fe20003fce000 */
[----:B------:R-:W-:Y:S01]  /*2e00*/  FFMA R36, R36, R90, R85 ;  /* 0x0000005a24247223 */ /* 0x000fe20000000055 */
[----:B------:R-:W-:Y:S01]  /*2e10*/  FFMA R37, R37, R101, R48 ;  /* 0x0000006525257223 */ /* 0x000fe20000000030 */
[----:B------:R-:W-:Y:S01]  /*2e20*/  FADD R85, R74, R49 ;  /* 0x000000314a557221 */ /* 0x000fe20000000000 */
[----:B------:R-:W-:Y:S01]  /*2e30*/  IMAD.U32 R48, R19, 0x10000, RZ ;  /* 0x0001000013307824 */ /* 0x000fe200078e00ff */
[----:B------:R-:W-:-:S02]  /*2e40*/  FSEL R90, R88, R49, !P6 ;  /* 0x00000031585a7208 */ /* 0x000fc40007000000 */
[-C--:B------:R-:W-:Y:S01]  /*2e50*/  FSEL R88, R81, R74.reuse, !P6 ;  /* 0x0000004a51587208 */ /* 0x080fe20007000000 */
[C---:B------:R-:W-:Y:S01]  /*2e60*/  FMUL R92, R85.reuse, 16777216 ;  /* 0x4b800000555c7820 */ /* 0x040fe20000400000 */
[----:B------:R-:W-:Y:S01]  /*2e70*/  FSETP.GEU.AND P6, PT, R85, 1.175494350822287508e-38, PT ;  /* 0x008000005500780b */ /* 0x000fe20003fce000 */
[----:B------:R-:W-:Y:S01]  /*2e80*/  FFMA R103, R103, R89, R48 ;  /* 0x0000005967677223 */ /* 0x000fe20000000030 */
[----:B------:R-:W-:Y:S01]  /*2e90*/  FADD R89, R74, R85 ;  /* 0x000000554a597221 */ /* 0x000fe20000000000 */
[----:B------:R-:W-:Y:S01]  /*2ea0*/  IMAD.U32 R95, R95, 0x10000, RZ ;  /* 0x000100005f5f7824 */ /* 0x000fe200078e00ff */
[----:B------:R-:W-:Y:S02]  /*2eb0*/  FSEL R101, R92, R85, !P6 ;  /* 0x000000555c657208 */ /* 0x000fe40007000000 */
[----:B------:R-:W-:Y:S01]  /*2ec0*/  FSEL R92, R81, R74, !P6 ;  /* 0x0000004a515c7208 */ /* 0x000fe20007000000 */
[C---:B------:R-:W-:Y:S01]  /*2ed0*/  FMUL R94, R89.reuse, 16777216 ;  /* 0x4b800000595e7820 */ /* 0x040fe20000400000 */
[----:B------:R-:W-:Y:S01]  /*2ee0*/  FSETP.GEU.AND P6, PT, R89, 1.175494350822287508e-38, PT ;  /* 0x008000005900780b */ /* 0x000fe20003fce000 */
[----:B------:R-:W-:Y:S01]  /*2ef0*/  FADD R48, R74, R89 ;  /* 0x000000594a307221 */ /* 0x000fe20000000000 */
[----:B------:R-:W-:-:S02]  /*2f00*/  FFMA R38, R38, R108, R95 ;  /* 0x0000006c26267223 */ /* 0x000fc4000000005f */
[----:B------:R-:W-:Y:S02]  /*2f10*/  FSEL R95, R94, R89, !P6 ;  /* 0x000000595e5f7208 */ /* 0x000fe40007000000 */
[----:B------:R-:W-:Y:S02]  /*2f20*/  FSEL R93, R81, R74, !P6 ;  /* 0x0000004a515d7208 */ /* 0x000fe40007000000 */
[C---:B------:R-:W-:Y:S01]  /*2f30*/  FSETP.GEU.AND P6, PT, R48.reuse, 1.175494350822287508e-38, PT ;  /* 0x008000003000780b */ /* 0x040fe20003fce000 */
[----:B------:R-:W-:-:S03]  /*2f40*/  FMUL R109, R48, 16777216 ;  /* 0x4b800000306d7820 */ /* 0x000fc60000400000 */
[----:B------:R-:W-:Y:S01]  /*2f50*/  FSEL R102, R81, R74, !P6 ;  /* 0x0000004a51667208 */ /* 0x000fe20007000000 */
[----:B0-----:R-:W-:Y:S01]  /*2f60*/  FADD R74, R30, R91 ;  /* 0x0000005b1e4a7221 */ /* 0x001fe20000000000 */
[----:B------:R-:W-:-:S04]  /*2f70*/  FSEL R94, R109, R48, !P6 ;  /* 0x000000306d5e7208 */ /* 0x000fc80007000000 */
[----:B------:R-:W0:Y:S01]  /*2f80*/  SHFL.BFLY PT, R81, R74, 0x8, 0x1f ;  /* 0x0d001f004a517f89 */ /* 0x000e2200000e0000 */
[----:B------:R-:W-:Y:S02]  /*2f90*/  FSETP.GT.AND P6, PT, |R74|, 8.50705917302346158658e+37, PT ;  /* 0x7e8000004a00780b */ /* 0x000fe40003fc4200 */
[----:B------:R-:W-:Y:S01]  /*2fa0*/  FSEL R108, R36, RZ, !P2 ;  /* 0x000000ff246c7208 */ /* 0x000fe20005000000 */
[----:B------:R-:W-:-:S04]  /*2fb0*/  FMUL R109, R74, 0.25 ;  /* 0x3e8000004a6d7820 */ /* 0x000fc80000400000 */
[----:B------:R-:W-:Y:S01]  /*2fc0*/  FADD R114, R108, -R73 ;  /* 0x800000496c727221 */ /* 0x000fe20000000000 */
[----:B------:R-:W-:-:S03]  /*2fd0*/  FSEL R108, R109, R74, P6 ;  /* 0x0000004a6d6c7208 */ /* 0x000fc60003000000 */
[----:B------:R-:W-:Y:S02]  /*2fe0*/  FMUL R118, R114, R114 ;  /* 0x0000007272767220 */ /* 0x000fe40000400000 */
[----:B------:R-:W-:Y:S01]  /*2ff0*/  @P6 FMUL R91, R91, 0.25 ;  /* 0x3e8000005b5b6820 */ /* 0x000fe20000400000 */
[----:B------:R-:W-:Y:S01]  /*3000*/  FSETP.GEU.AND P6, PT, |R74|, 1.175494350822287508e-38, PT ;  /* 0x008000004a00780b */ /* 0x000fe20003fce200 */
[----:B------:R-:W-:Y:S01]  /*3010*/  FMUL R118, R29, R118 ;  /* 0x000000761d767220 */ /* 0x000fe20000400000 */
[----:B------:R-:W-:-:S03]  /*3020*/  FFMA R29, R114, R60, R73 ;  /* 0x0000003c721d7223 */ /* 0x000fc60000000049 */
[----:B------:R-:W-:Y:S01]  /*3030*/  FFMA R109, R60, R118, R77 ;  /* 0x000000763c6d7223 */ /* 0x000fe2000000004d */
[----:B0-----:R-:W-:-:S07]  /*3040*/  FADD R60, R74, R81 ;  /* 0x000000514a3c7221 */ /* 0x001fce0000000000 */
[----:B------:R-:W-:Y:S01]  /*3050*/  @!P6 FMUL R108, R108, 16777216 ;  /* 0x4b8000006c6ce820 */ /* 0x000fe20000400000 */
[----:B------:R-:W0:Y:S01]  /*3060*/  SHFL.BFLY PT, R73, R60, 0x4, 0x1f ;  /* 0x0c801f003c497f89 */ /* 0x000e2200000e0000 */
[----:B------:R-:W-:Y:S01]  /*3070*/  @!P6 FMUL R91, R91, 16777216 ;  /* 0x4b8000005b5be820 */ /* 0x000fe20000400000 */
[C---:B------:R-:W-:Y:S01]  /*3080*/  FSETP.GT.AND P6, PT, |R60|.reuse, 8.50705917302346158658e+37, PT ;  /* 0x7e8000003c00780b */ /* 0x040fe20003fc4200 */
[----:B------:R-:W-:Y:S01]  /*3090*/  FMUL R77, R60, 0.25 ;  /* 0x3e8000003c4d7820 */ /* 0x000fe20000400000 */
[----:B------:R-:W-:-:S04]  /*30a0*/  FSEL R114, R37, RZ, !P2 ;  /* 0x000000ff25727208 */ /* 0x000fc80005000000 */
[----:B------:R-:W-:Y:S01]  /*30b0*/  FSEL R77, R77, R60, P6 ;  /* 0x0000003c4d4d7208 */ /* 0x000fe20003000000 */
[----:B------:R-:W-:-:S06]  /*30c0*/  FADD R114, R114, -R29 ;  /* 0x8000001d72727221 */ /* 0x000fcc0000000000 */
[----:B------:R-:W-:Y:S01]  /*30d0*/  @P6 FMUL R81, R81, 0.25 ;  /* 0x3e80000051516820 */ /* 0x000fe20000400000 */
[----:B------:R-:W-:Y:S01]  /*30e0*/  FSETP.GEU.AND P6, PT, |R60|, 1.175494350822287508e-38, PT ;  /* 0x008000003c00780b */ /* 0x000fe20003fce200 */
[----:B------:R-:W-:-:S04]  /*30f0*/  FMUL R118, R114, R114 ;  /* 0x0000007272767220 */ /* 0x000fc80000400000 */
[----:B------:R-:W-:Y:S01]  /*3100*/  FMUL R118, R53, R118 ;  /* 0x0000007635767220 */ /* 0x000fe20000400000 */
[----:B0-----:R-:W-:Y:S01]  /*3110*/  FADD R53, R60, R73 ;  /* 0x000000493c357221 */ /* 0x001fe20000000000 */
[----:B------:R-:W-:Y:S02]  /*3120*/  FFMA R114, R114, R62, R29 ;  /* 0x0000003e72727223 */ /* 0x000fe4000000001d */
[----:B------:R-:W-:Y:S01]  /*3130*/  FFMA R118, R62, R118, R109 ;  /* 0x000000763e767223 */ /* 0x000fe2000000006d */
[----:B------:R-:W-:-:S03]  /*3140*/  FSEL R29, R38, RZ, !P2 ;  /* 0x000000ff261d7208 */ /* 0x000fc60005000000 */
[----:B------:R-:W-:Y:S01]  /*3150*/  @!P6 FMUL R77, R77, 16777216 ;  /* 0x4b8000004d4de820 */ /* 0x000fe20000400000 */
[----:B------:R-:W-:Y:S01]  /*3160*/  @!P6 FMUL R81, R81, 16777216 ;  /* 0x4b8000005151e820 */ /* 0x000fe20000400000 */
[----:B------:R-:W0:Y:S01]  /*3170*/  SHFL.BFLY PT, R62, R53, 0x2, 0x1f ;  /* 0x0c401f00353e7f89 */ /* 0x000e2200000e0000 */
[----:B------:R-:W-:Y:S01]  /*3180*/  FSETP.GT.AND P6, PT, |R53|, 8.50705917302346158658e+37, PT ;  /* 0x7e8000003500780b */ /* 0x000fe20003fc4200 */
[----:B------:R-:W-:Y:S01]  /*3190*/  FADD R29, R29, -R114 ;  /* 0x800000721d1d7221 */ /* 0x000fe20000000000 */
[----:B------:R-:W-:-:S03]  /*31a0*/  FMUL R120, R53, 0.25 ;  /* 0x3e80000035787820 */ /* 0x000fc60000400000 */
[----:B------:R-:W-:Y:S02]  /*31b0*/  FMUL R109, R29, R29 ;  /* 0x0000001d1d6d7220 */ /* 0x000fe40000400000 */
[----:B------:R-:W-:Y:S02]  /*31c0*/  FSEL R120, R120, R53, P6 ;  /* 0x0000003578787208 */ /* 0x000fe40003000000 */
[----:B------:R-:W-:Y:S02]  /*31d0*/  FMUL R52, R52, R109 ;  /* 0x0000006d34347220 */ /* 0x000fe40000400000 */
[----:B------:R-:W1:Y:S02]  /*31e0*/  SHFL.BFLY PT, R109, R48, 0x10, 0x1f ;  /* 0x0e001f00306d7f89 */ /* 0x000e6400000e0000 */
[----:B------:R-:W-:Y:S01]  /*31f0*/  @P6 FMUL R73, R73, 0.25 ;  /* 0x3e80000049496820 */ /* 0x000fe20000400000 */
[----:B------:R-:W-:Y:S01]  /*3200*/  FSETP.GEU.AND P6, PT, |R53|, 1.175494350822287508e-38, PT ;  /* 0x008000003500780b */ /* 0x000fe20003fce200 */
[----:B------:R-:W-:Y:S01]  /*3210*/  FFMA R114, R29, R63, R114 ;  /* 0x0000003f1d727223 */ /* 0x000fe20000000072 */
[----:B0-----:R-:W-:-:S11]  /*3220*/  FADD R29, R53, R62 ;  /* 0x0000003e351d7221 */ /* 0x001fd60000000000 */
[----:B------:R-:W-:Y:S01]  /*3230*/  @!P6 FMUL R120, R120, 16777216 ;  /* 0x4b8000007878e820 */ /* 0x000fe20000400000 */
[----:B------:R-:W-:Y:S01]  /*3240*/  @!P6 FMUL R73, R73, 16777216 ;  /* 0x4b8000004949e820 */ /* 0x000fe20000400000 */
[----:B------:R-:W-:Y:S01]  /*3250*/  FSETP.GT.AND P6, PT, |R29|, 8.50705917302346158658e+37, PT ;  /* 0x7e8000001d00780b */ /* 0x000fe20003fc4200 */
[----:B------:R-:W-:Y:S01]  /*3260*/  FFMA R118, R63, R52, R118 ;  /* 0x000000343f767223 */ /* 0x000fe20000000076 */
[----:B------:R-:W-:Y:S01]  /*3270*/  FMUL R122, R29, 0.25 ;  /* 0x3e8000001d7a7820 */ /* 0x000fe20000400000 */
[----:B-1----:R-:W-:-:S04]  /*3280*/  FADD R52, R48, R109 ;  /* 0x0000006d30347221 */ /* 0x002fc80000000000 */
[----:B------:R-:W-:-:S06]  /*3290*/  FSEL R63, R122, R29, P6 ;  /* 0x0000001d7a3f7208 */ /* 0x000fcc0003000000 */
[----:B------:R-:W-:Y:S01]  /*32a0*/  @P6 FMUL R62, R62, 0.25 ;  /* 0x3e8000003e3e6820 */ /* 0x000fe20000400000 */
[C---:B------:R-:W-:Y:S01]  /*32b0*/  FSETP.GT.AND P6, PT, |R52|.reuse, 8.50705917302346158658e+37, PT ;  /* 0x7e8000003400780b */ /* 0x040fe20003fc4200 */
[----:B------:R-:W-:-:S05]  /*32c0*/  FMUL R125, R52, 0.25 ;  /* 0x3e800000347d7820 */ /* 0x000fca0000400000 */
[----:B------:R-:W-:Y:S01]  /*32d0*/  FSEL R122, R125, R52, P6 ;  /* 0x000000347d7a7208 */ /* 0x000fe20003000000 */
[----:B------:R-:W0:Y:S06]  /*32e0*/  MUFU.RCP R61, R61 ;  /* 0x0000003d003d7308 */ /* 0x000e2c0000001000 */
[----:B------:R-:W-:Y:S01]  /*32f0*/  @P6 FMUL R109, R109, 0.25 ;  /* 0x3e8000006d6d6820 */ /* 0x000fe20000400000 */
[----:B------:R-:W-:Y:S01]  /*3300*/  FSETP.GEU.AND P6, PT, |R52|, 1.175494350822287508e-38, PT ;  /* 0x008000003400780b */ /* 0x000fe20003fce200 */
[----:B------:R-:W-:Y:S08]  /*3310*/  MUFU.RCP R123, R12 ;  /* 0x0000000c007b7308 */ /* 0x000ff00000001000 */
[----:B------:R-:W-:Y:S08]  /*3320*/  MUFU.RCP R13, R13 ;  /* 0x0000000d000d7308 */ /* 0x000ff00000001000 */
[----:B------:R-:W1:Y:S01]  /*3330*/  MUFU.RCP R15, R15 ;  /* 0x0000000f000f7308 */ /* 0x000e620000001000 */
[----:B------:R-:W-:-:S07]  /*3340*/  @!P6 FMUL R122, R122, 16777216 ;  /* 0x4b8000007a7ae820 */ /* 0x000fce0000400000 */
[----:B------:R-:W2:Y:S01]  /*3350*/  MUFU.RCP R12, R95 ;  /* 0x0000005f000c7308 */ /* 0x000ea20000001000 */
[----:B------:R-:W-:Y:S01]  /*3360*/  @!P6 FMUL R109, R109, 16777216 ;  /* 0x4b8000006d6de820 */ /* 0x000fe20000400000 */
[----:B------:R-:W-:Y:S01]  /*3370*/  FSETP.GEU.AND P6, PT, |R29|, 1.175494350822287508e-38, PT ;  /* 0x008000001d00780b */ /* 0x000fe20003fce200 */
[----:B0-----:R-:W-:-:S05]  /*3380*/  FMUL R70, R61, R70 ;  /* 0x000000463d467220 */ /* 0x001fca0000400000 */
[----:B------:R0:W3:Y:S01]  /*3390*/  MUFU.RCP R61, R90 ;  /* 0x0000005a003d7308 */ /* 0x0000e20000001000 */
[----:B-1----:R-:W-:Y:S01]  /*33a0*/  FMUL R84, R15, R84 ;  /* 0x000000540f547220 */ /* 0x002fe20000400000 */
[----:B--2---:R-:W-:Y:S01]  /*33b0*/  FMUL R93, R12, R93 ;  /* 0x0000005d0c5d7220 */ /* 0x004fe20000400000 */
[----:B0-----:R-:W-:Y:S02]  /*33c0*/  FMUL R90, R13, R14 ;  /* 0x0000000e0d5a7220 */ /* 0x001fe40000400000 */
[----:B------:R-:W0:Y:S02]  /*33d0*/  LDS.128 R12, [R111+0x2000] ;  /* 0x002000006f0c7984 */ /* 0x000e240000000c00 */
[----:B------:R-:W-:Y:S01]  /*33e0*/  @!P6 FMUL R63, R63, 16777216 ;  /* 0x4b8000003f3fe820 */ /* 0x000fe20000400000 */
[----:B------:R-:W-:Y:S01]  /*33f0*/  @!P6 FMUL R62, R62, 16777216 ;  /* 0x4b8000003e3ee820 */ /* 0x000fe20000400000 */
[----:B------:R-:W-:Y:S01]  /*3400*/  FSETP.NEU.AND P6, PT, R57, RZ, PT ;  /* 0x000000ff3900720b */ /* 0x000fe20003fcd000 */
[----:B------:R-:W-:-:S03]  /*3410*/  FMUL R78, R123, R78 ;  /* 0x0000004e7b4e7220 */ /* 0x000fc60000400000 */
[----:B------:R-:W1:Y:S01]  /*3420*/  MUFU.RCP R63, R63 ;  /* 0x0000003f003f7308 */ /* 0x000e620000001000 */
[----:B------:R-:W-:Y:S02]  /*3430*/  FSEL R70, R70, RZ, P6 ;  /* 0x000000ff46467208 */ /* 0x000fe40003000000 */
[----:B------:R-:W-:Y:S02]  /*3440*/  FSETP.NEU.AND P6, PT, R54, RZ, PT ;  /* 0x000000ff3600720b */ /* 0x000fe40003fcd000 */
[----:B------:R-:W-:Y:S02]  /*3450*/  PRMT R43, R43, 0x7632, R43 ;  /* 0x000076322b2b7816 */ /* 0x000fe4000000002b */
[----:B------:R-:W-:Y:S01]  /*3460*/  FSEL R78, R78, RZ, P6 ;  /* 0x000000ff4e4e7208 */ /* 0x000fe20003000000 */
[----:B------:R-:W2:Y:S01]  /*3470*/  MUFU.RCP R101, R101 ;  /* 0x0000006500657308 */ /* 0x000ea20000001000 */
[----:B------:R-:W-:Y:S01]  /*3480*/  FSETP.NEU.AND P6, PT, R58, RZ, PT ;  /* 0x000000ff3a00720b */ /* 0x000fe20003fcd000 */
[----:B---3--:R-:W-:Y:S01]  /*3490*/  FMUL R61, R61, R88 ;  /* 0x000000583d3d7220 */ /* 0x008fe20000400000 */
[----:B------:R-:W-:-:S02]  /*34a0*/  IMAD.U32 R88, R43, 0x10000, RZ ;  /* 0x000100002b587824 */ /* 0x000fc400078e00ff */
[----:B------:R-:W-:Y:S02]  /*34b0*/  FSEL R90, R90, RZ, P6 ;  /* 0x000000ff5a5a7208 */ /* 0x000fe40003000000 */
[----:B------:R-:W-:Y:S02]  /*34c0*/  FSETP.NEU.AND P6, PT, R69, RZ, PT ;  /* 0x000000ff4500720b */ /* 0x000fe40003fcd000 */
[----:B------:R-:W-:Y:S01]  /*34d0*/  FSEL R43, R103, RZ, !P2 ;  /* 0x000000ff672b7208 */ /* 0x000fe20005000000 */
[----:B------:R-:W3:Y:S01]  /*34e0*/  MUFU.RCP R125, R94 ;  /* 0x0000005e007d7308 */ /* 0x000ee20000001000 */
[----:B------:R-:W-:Y:S01]  /*34f0*/  FSEL R84, R84, RZ, P6 ;  /* 0x000000ff54547208 */ /* 0x000fe20003000000 */
[----:B-1----:R-:W-:Y:S01]  /*3500*/  FMUL R62, R63, R62 ;  /* 0x0000003e3f3e7220 */ /* 0x002fe20000400000 */
[----:B------:R-:W-:Y:S01]  /*3510*/  FSETP.NEU.AND P6, PT, R49, RZ, PT ;  /* 0x000000ff3100720b */ /* 0x000fe20003fcd000 */
[----:B------:R-:W-:Y:S01]  /*3520*/  FADD R63, R43, -R114 ;  /* 0x800000722b3f7221 */ /* 0x000fe20000000000 */
[----:B------:R-:W-:Y:S01]  /*3530*/  PRMT R43, R71, 0x7632, R43 ;  /* 0x00007632472b7816 */ /* 0x000fe2000000002b */
[----:B--2---:R-:W-:Y:S01]  /*3540*/  FMUL R92, R101, R92 ;  /* 0x0000005c655c7220 */ /* 0x004fe20000400000 */
[----:B------:R-:W-:Y:S01]  /*3550*/  FSEL R61, R61, RZ, P6 ;  /* 0x000000ff3d3d7208 */ /* 0x000fe20003000000 */
[----:B------:R-:W1:Y:S01]  /*3560*/  MUFU.RCP R108, R108 ;  /* 0x0000006c006c7308 */ /* 0x000e620000001000 */
[----:B------:R-:W-:Y:S01]  /*3570*/  FADD R67, R88, R67 ;  /* 0x0000004358437221 */ /* 0x000fe20000000000 */
[----:B------:R-:W-:Y:S01]  /*3580*/  FMUL R71, R63, R63 ;  /* 0x0000003f3f477220 */ /* 0x000fe20000400000 */
[----:B------:R-:W-:-:S02]  /*3590*/  FSETP.NEU.AND P6, PT, R85, RZ, PT ;  /* 0x000000ff5500720b */ /* 0x000fc40003fcd000 */
[----:B------:R-:W-:Y:S01]  /*35a0*/  PRMT R88, R75, 0x7632, R88 ;  /* 0x000076324b587816 */ /* 0x000fe20000000058 */
[----:B------:R-:W-:Y:S01]  /*35b0*/  FMUL R71, R42, R71 ;  /* 0x000000472a477220 */ /* 0x000fe20000400000 */
[----:B------:R-:W-:Y:S01]  /*35c0*/  FSEL R92, R92, RZ, P6 ;  /* 0x000000ff5c5c7208 */ /* 0x000fe20003000000 */
[----:B------:R2:W4:Y:S01]  /*35d0*/  MUFU.RCP R124, R77 ;  /* 0x0000004d007c7308 */ /* 0x0005220000001000 */
[----:B------:R-:W-:Y:S01]  /*35e0*/  PRMT R42, R19, 0x7632, R42 ;  /* 0x00007632132a7816 */ /* 0x000fe2000000002a */
[----:B------:R-:W-:Y:S01]  /*35f0*/  IMAD.U32 R43, R43, 0x10000, RZ ;  /* 0x000100002b2b7824 */ /* 0x000fe200078e00ff */
[----:B------:R-:W-:Y:S01]  /*3600*/  FSETP.NEU.AND P6, PT, R89, RZ, PT ;  /* 0x000000ff5900720b */ /* 0x000fe20003fcd000 */
[----:B------:R-:W-:Y:S01]  /*3610*/  IMAD.U32 R88, R88, 0x10000, RZ ;  /* 0x0001000058587824 */ /* 0x000fe200078e00ff */
[----:B------:R-:W-:Y:S01]  /*3620*/  FFMA R19, R63, R59, R114 ;  /* 0x0000003b3f137223 */ /* 0x000fe20000000072 */
[----:B------:R-:W-:Y:S01]  /*3630*/  FFMA R118, R59, R71, R118 ;  /* 0x000000473b767223 */ /* 0x000fe20000000076 */
[----:B---3--:R-:W-:Y:S01]  /*3640*/  FMUL R102, R125, R102 ;  /* 0x000000667d667220 */ /* 0x008fe20000400000 */
[----:B------:R-:W3:Y:S01]  /*3650*/  MUFU.RCP R120, R120 ;  /* 0x0000007800787308 */ /* 0x000ee20000001000 */
[----:B0-----:R-:W-:Y:S01]  /*3660*/  FFMA R113, R113, R12, R72 ;  /* 0x0000000c71717223 */ /* 0x001fe20000000048 */
[----:B------:R-:W-:Y:S01]  /*3670*/  FSEL R93, R93, RZ, P6 ;  /* 0x000000ff5d5d7208 */ /* 0x000fe20003000000 */
[----:B------:R-:W0:Y:S01]  /*3680*/  SHFL.BFLY PT, R59, R52, 0x8, 0x1f ;  /* 0x0d001f00343b7f89 */ /* 0x000e2200000e0000 */
[----:B------:R-:W-:Y:S01]  /*3690*/  FFMA R94, R43, R27, R88 ;  /* 0x0000001b2b5e7223 */ /* 0x000fe20000000058 */
[----:B------:R-:W-:Y:S01]  /*36a0*/  IMAD.U32 R12, R42, 0x10000, RZ ;  /* 0x000100002a0c7824 */ /* 0x000fe200078e00ff */
[----:B------:R-:W-:-:S02]  /*36b0*/  PRMT R75, R97, 0x7632, R75 ;  /* 0x00007632614b7816 */ /* 0x000fc4000000004b */
[----:B------:R-:W-:Y:S02]  /*36c0*/  FSETP.NEU.AND P6, PT, R48, RZ, PT ;  /* 0x000000ff3000720b */ /* 0x000fe40003fcd000 */
[----:B------:R-:W-:Y:S01]  /*36d0*/  PRMT R72, R96, 0x7632, R72 ;  /* 0x0000763260487816 */ /* 0x000fe20000000048 */
[----:B-1----:R-:W-:Y:S01]  /*36e0*/  FMUL R108, R108, R91 ;  /* 0x0000005b6c6c7220 */ /* 0x002fe20000400000 */
[----:B------:R-:W-:Y:S01]  /*36f0*/  FSEL R102, R102, RZ, P6 ;  /* 0x000000ff66667208 */ /* 0x000fe20003000000 */
[----:B------:R-:W-:Y:S01]  /*3700*/  FFMA R27, R67, R94, R12 ;  /* 0x0000005e431b7223 */ /* 0x000fe2000000000c */
[----:B------:R-:W-:Y:S01]  /*3710*/  FSETP.NEU.AND P6, PT, R74, RZ, PT ;  /* 0x000000ff4a00720b */ /* 0x000fe20003fcd000 */
[----:B------:R-:W-:Y:S01]  /*3720*/  FFMA R13, R40, R13, R115 ;  /* 0x0000000d280d7223 */ /* 0x000fe20000000073 */
[----:B------:R-:W-:Y:S01]  /*3730*/  FFMA R15, R112, R15, R41 ;  /* 0x0000000f700f7223 */ /* 0x000fe20000000029 */
[----:B------:R-:W-:Y:S02]  /*3740*/  IMAD.U32 R12, R75, 0x10000, RZ ;  /* 0x000100004b0c7824 */ /* 0x000fe400078e00ff */
[----:B------:R-:W-:Y:S01]  /*3750*/  IMAD.U32 R72, R72, 0x10000, RZ ;  /* 0x0001000048487824 */ /* 0x000fe200078e00ff */
[----:B------:R-:W1:Y:S01]  /*3760*/  MUFU.RCP R122, R122 ;  /* 0x0000007a007a7308 */ /* 0x000e620000001000 */
[----:B--2---:R-:W-:Y:S01]  /*3770*/  IMAD.U32 R77, R96, 0x10000, RZ ;  /* 0x00010000604d7824 */ /* 0x004fe200078e00ff */
[----:B----4-:R-:W-:Y:S01]  /*3780*/  FMUL R124, R124, R81 ;  /* 0x000000517c7c7220 */ /* 0x010fe20000400000 */
[----:B------:R-:W-:Y:S01]  /*3790*/  FSEL R108, R108, RZ, P6 ;  /* 0x000000ff6c6c7208 */ /* 0x000fe20003000000 */
[----:B------:R-:W-:Y:S01]  /*37a0*/  FFMA R68, R121, R14, R68 ;  /* 0x0000000e79447223 */ /* 0x000fe20000000044 */
[----:B------:R-:W-:Y:S01]  /*37b0*/  FSETP.NEU.AND P6, PT, R60, RZ, PT ;  /* 0x000000ff3c00720b */ /* 0x000fe20003fcd000 */
[----:B------:R-:W-:Y:S01]  /*37c0*/  FFMA R45, R45, R13, R72 ;  /* 0x0000000d2d2d7223 */ /* 0x000fe20000000048 */
[----:B------:R-:W-:Y:S01]  /*37d0*/  FFMA R47, R47, R15, R12 ;  /* 0x0000000f2f2f7223 */ /* 0x000fe2000000000c */
[----:B------:R-:W-:Y:S01]  /*37e0*/  FFMA R44, R44, R113, R77 ;  /* 0x000000712c2c7223 */ /* 0x000fe2000000004d */
[----:B------:R-:W2:Y:S01]  /*37f0*/  LDS.128 R12, [R111+0x2010] ;  /* 0x002010006f0c7984 */ /* 0x000ea20000000c00 */
[----:B---3--:R-:W-:Y:S01]  /*3800*/  FMUL R73, R120, R73 ;  /* 0x0000004978497220 */ /* 0x008fe20000400000 */
[----:B------:R-:W-:-:S02]  /*3810*/  FSEL R124, R124, RZ, P6 ;  /* 0x000000ff7c7c7208 */ /* 0x000fc40003000000 */
[----:B------:R-:W-:Y:S02]  /*3820*/  FSETP.NEU.AND P6, PT, R53, RZ, PT ;  /* 0x000000ff3500720b */ /* 0x000fe40003fcd000 */
[----:B------:R-:W-:Y:S02]  /*3830*/  FSEL R40, R44, RZ, P1 ;  /* 0x000000ff2c287208 */ /* 0x000fe40000800000 */
[----:B------:R-:W-:Y:S02]  /*3840*/  FSEL R73, R73, RZ, P6 ;  /* 0x000000ff49497208 */ /* 0x000fe40003000000 */
[----:B------:R-:W-:Y:S01]  /*3850*/  FSETP.NEU.AND P6, PT, R29, RZ, PT ;  /* 0x000000ff1d00720b */ /* 0x000fe20003fcd000 */
[----:B------:R-:W-:Y:S01]  /*3860*/  FADD R72, R40, -R19 ;  /* 0x8000001328487221 */ /* 0x000fe20000000000 */
[----:B0-----:R-:W-:Y:S01]  /*3870*/  FADD R40, R52, R59 ;  /* 0x0000003b34287221 */ /* 0x001fe20000000000 */
[----:B-1----:R-:W-:Y:S01]  /*3880*/  FMUL R122, R122, R109 ;  /* 0x0000006d7a7a7220 */ /* 0x002fe20000400000 */
[----:B------:R-:W-:-:S02]  /*3890*/  FSEL R62, R62, RZ, P6 ;  /* 0x000000ff3e3e7208 */ /* 0x000fc40003000000 */
[----:B------:R-:W-:Y:S01]  /*38a0*/  FSETP.NEU.AND P6, PT, R52, RZ, PT ;  /* 0x000000ff3400720b */ /* 0x000fe20003fcd000 */
[C---:B------:R-:W-:Y:S01]  /*38b0*/  FFMA R41, R72.reuse, R70, R19 ;  /* 0x0000004648297223 */ /* 0x040fe20000000013 */
[----:B------:R-:W-:Y:S01]  /*38c0*/  FMUL R94, R72, R72 ;  /* 0x00000048485e7220 */ /* 0x000fe20000400000 */
[----:B------:R-:W0:Y:S01]  /*38d0*/  SHFL.BFLY PT, R19, R40, 0x4, 0x1f ;  /* 0x0c801f0028137f89 */ /* 0x000e2200000e0000 */
[----:B------:R-:W-:Y:S01]  /*38e0*/  IMAD.U32 R97, R97, 0x10000, RZ ;  /* 0x0001000061617824 */ /* 0x000fe200078e00ff */
[----:B------:R-:W-:Y:S02]  /*38f0*/  FSEL R122, R122, RZ, P6 ;  /* 0x000000ff7a7a7208 */ /* 0x000fe40003000000 */
[----:B------:R-:W-:Y:S02]  /*3900*/  FSETP.GT.AND P6, PT, |R40|, 8.50705917302346158658e+37, PT ;  /* 0x7e8000002800780b */ /* 0x000fe40003fc4200 */
[----:B------:R-:W-:Y:S01]  /*3910*/  FSEL R72, R45, RZ, P1 ;  /* 0x000000ff2d487208 */ /* 0x000fe20000800000 */
[----:B------:R-:W-:Y:S01]  /*3920*/  FMUL R94, R25, R94 ;  /* 0x0000005e195e7220 */ /* 0x000fe20000400000 */
[----:B------:R-:W-:Y:S01]  /*3930*/  FADD R25, RZ, R118 ;  /* 0x00000076ff197221 */ /* 0x000fe20000000000 */
[----:B------:R-:W-:-:S02]  /*3940*/  FFMA R46, R46, R68, R97 ;  /* 0x000000442e2e7223 */ /* 0x000fc40000000061 */
[----:B------:R-:W-:Y:S01]  /*3950*/  FADD R68, R72, -R41 ;  /* 0x8000002948447221 */ /* 0x000fe20000000000 */
[----:B------:R-:W-:Y:S01]  /*3960*/  FFMA R77, R70, R94, R25 ;  /* 0x0000005e464d7223 */ /* 0x000fe20000000019 */
[----:B------:R-:W-:Y:S01]  /*3970*/  FSEL R91, R27, RZ, P3 ;  /* 0x000000ff1b5b7208 */ /* 0x000fe20001800000 */
[----:B------:R-:W-:Y:S01]  /*3980*/  FMUL R75, R40, 0.25 ;  /* 0x3e800000284b7820 */ /* 0x000fe20000400000 */
[----:B------:R-:W-:Y:S01]  /*3990*/  FSEL R70, R46, RZ, P1 ;  /* 0x000000ff2e467208 */ /* 0x000fe20000800000 */
[C---:B------:R-:W-:Y:S01]  /*39a0*/  FFMA R81, R68.reuse, R78, R41 ;  /* 0x0000004e44517223 */ /* 0x040fe20000000029 */
[----:B------:R-:W-:Y:S01]  /*39b0*/  FMUL R68, R68, R68 ;  /* 0x0000004444447220 */ /* 0x000fe20000400000 */
[--C-:B------:R-:W-:Y:S01]  /*39c0*/  FADD R41, R91, -R26.reuse ;  /* 0x8000001a5b297221 */ /* 0x100fe20000000000 */
[----:B------:R-:W-:Y:S01]  /*39d0*/  FSEL R25, R75, R40, P6 ;  /* 0x000000284b197208 */ /* 0x000fe20003000000 */
[----:B------:R-:W-:Y:S01]  /*39e0*/  @P6 FMUL R59, R59, 0.25 ;  /* 0x3e8000003b3b6820 */ /* 0x000fe20000400000 */
[----:B------:R-:W-:Y:S01]  /*39f0*/  FADD R70, R70, -R81 ;  /* 0x8000005146467221 */ /* 0x000fe20000000000 */
[----:B------:R-:W-:Y:S01]  /*3a00*/  FSETP.GEU.AND P6, PT, |R40|, 1.175494350822287508e-38, PT ;  /* 0x008000002800780b */ /* 0x000fe20003fce200 */
[----:B------:R-:W-:Y:S01]  /*3a10*/  FMUL R75, R41, R41 ;  /* 0x00000029294b7220 */ /* 0x000fe20000400000 */
[----:B------:R-:W-:Y:S01]  /*3a20*/  FMUL R68, R57, R68 ;  /* 0x0000004439447220 */ /* 0x000fe20000400000 */
[----:B------:R-:W-:Y:S01]  /*3a30*/  FMUL R57, R70, R70 ;  /* 0x0000004646397220 */ /* 0x000fe20000400000 */
[----:B------:R-:W-:Y:S01]  /*3a40*/  IMAD.U32 R63, R98, 0x10000, RZ ;  /* 0x00010000623f7824 */ /* 0x000fe200078e00ff */
[----:B------:R-:W-:Y:S01]  /*3a50*/  FMUL R75, R28, R75 ;  /* 0x0000004b1c4b7220 */ /* 0x000fe20000400000 */
[----:B------:R-:W-:Y:S01]  /*3a60*/  FFMA R41, R56, R41, R26 ;  /* 0x0000002938297223 */ /* 0x000fe2000000001a */
[----:B------:R-:W-:Y:S01]  /*3a70*/  FMUL R57, R54, R57 ;  /* 0x0000003936397220 */ /* 0x000fe20000400000 */
[----:B------:R-:W-:Y:S01]  /*3a80*/  FSEL R28, R47, RZ, P1 ;  /* 0x000000ff2f1c7208 */ /* 0x000fe20000800000 */
[----:B--2---:R-:W-:Y:S01]  /*3a90*/  FFMA R12, R20, R12, R21 ;  /* 0x0000000c140c7223 */ /* 0x004fe20000000015 */
[----:B------:R-:W-:Y:S01]  /*3aa0*/  FFMA R77, R78, R68, R77 ;  /* 0x000000444e4d7223 */ /* 0x000fe2000000004d */
[----:B------:R-:W-:Y:S01]  /*3ab0*/  FFMA R81, R70, R90, R81 ;  /* 0x0000005a46517223 */ /* 0x000fe20000000051 */
[----:B0-----:R-:W-:Y:S01]  /*3ac0*/  FADD R26, R40, R19 ;  /* 0x00000013281a7221 */ /* 0x001fe20000000000 */
[----:B------:R-:W-:Y:S01]  /*3ad0*/  PRMT R42, R98, 0x7632, R42 ;  /* 0x00007632622a7816 */ /* 0x000fe2000000002a */
[----:B------:R-:W-:Y:S01]  /*3ae0*/  FFMA R63, R64, R12, R63 ;  /* 0x0000000c403f7223 */ /* 0x000fe2000000003f */
[----:B------:R-:W-:Y:S01]  /*3af0*/  FFMA R77, R90, R57, R77 ;  /* 0x000000395a4d7223 */ /* 0x000fe2000000004d */
[----:B------:R-:W-:Y:S01]  /*3b00*/  FADD R28, R28, -R81 ;  /* 0x800000511c1c7221 */ /* 0x000fe20000000000 */
[----:B------:R-:W-:Y:S01]  /*3b10*/  @!P6 FMUL R25, R25, 16777216 ;  /* 0x4b8000001919e820 */ /* 0x000fe20000400000 */
[----:B------:R-:W-:Y:S01]  /*3b20*/  @!P6 FMUL R59, R59, 16777216 ;  /* 0x4b8000003b3be820 */ /* 0x000fe20000400000 */
[----:B------:R-:W0:Y:S01]  /*3b30*/  SHFL.BFLY PT, R57, R26, 0x2, 0x1f ;  /* 0x0c401f001a397f89 */ /* 0x000e2200000e0000 */
[----:B------:R-:W-:Y:S01]  /*3b40*/  FSETP.GT.AND P6, PT, |R26|, 8.50705917302346158658e+37, PT ;  /* 0x7e8000001a00780b */ /* 0x000fe20003fc4200 */
[----:B------:R-:W-:Y:S01]  /*3b50*/  FFMA R51, R56, R75, R51 ;  /* 0x0000004b38337223 */ /* 0x000fe20000000033 */
[----:B------:R-:W-:Y:S01]  /*3b60*/  FFMA R13, R55, R13, R22 ;  /* 0x0000000d370d7223 */ /* 0x000fe20000000016 */
[----:B------:R-:W-:Y:S01]  /*3b70*/  IMAD.U32 R12, R42, 0x10000, RZ ;  /* 0x000100002a0c7824 */ /* 0x000fe200078e00ff */
[C---:B------:R-:W-:Y:S01]  /*3b80*/  FMUL R75, R28.reuse, R28 ;  /* 0x0000001c1c4b7220 */ /* 0x040fe20000400000 */
[----:B------:R-:W-:Y:S01]  /*3b90*/  FSEL R55, R63, RZ, P1 ;  /* 0x000000ff3f377208 */ /* 0x000fe20000800000 */
[----:B------:R-:W-:Y:S01]  /*3ba0*/  FFMA R28, R28, R84, R81 ;  /* 0x000000541c1c7223 */ /* 0x000fe20000000051 */
[----:B------:R-:W-:Y:S01]  /*3bb0*/  FMUL R21, R26, 0.25 ;  /* 0x3e8000001a157820 */ /* 0x000fe20000400000 */
[----:B------:R-:W-:Y:S01]  /*3bc0*/  FFMA R12, R65, R13, R12 ;  /* 0x0000000d410c7223 */ /* 0x000fe2000000000c */
[----:B------:R-:W-:Y:S01]  /*3bd0*/  PRMT R71, R99, 0x7632, R71 ;  /* 0x0000763263477816 */ /* 0x000fe20000000047 */
[----:B------:R-:W-:Y:S01]  /*3be0*/  FADD R13, R55, -R28 ;  /* 0x8000001c370d7221 */ /* 0x000fe20000000000 */
[----:B------:R-:W-:Y:S01]  /*3bf0*/  IMAD.U32 R99, R99, 0x10000, RZ ;  /* 0x0001000063637824 */ /* 0x000fe200078e00ff */
[----:B------:R-:W-:Y:S01]  /*3c00*/  FFMA R43, R43, R15, R88 ;  /* 0x0000000f2b2b7223 */ /* 0x000fe20000000058 */
[----:B------:R-:W-:Y:S01]  /*3c10*/  FFMA R14, R32, R14, R31 ;  /* 0x0000000e200e7223 */ /* 0x000fe2000000001f */
[----:B------:R-:W-:Y:S01]  /*3c20*/  FSEL R15, R21, R26, P6 ;  /* 0x0000001a150f7208 */ /* 0x000fe20003000000 */
[----:B------:R-:W-:Y:S01]  /*3c30*/  FFMA R21, R13, R61, R28 ;  /* 0x0000003d0d157223 */ /* 0x000fe2000000001c */
[----:B------:R-:W-:Y:S01]  /*3c40*/  FSEL R22, R12, RZ, P1 ;  /* 0x000000ff0c167208 */ /* 0x000fe20000800000 */
[----:B------:R-:W-:Y:S01]  /*3c50*/  IMAD.U32 R20, R71, 0x10000, RZ ;  /* 0x0001000047147824 */ /* 0x000fe200078e00ff */
[----:B------:R-:W-:Y:S01]  /*3c60*/  @P6 FMUL R19, R19, 0.25 ;  /* 0x3e80000013136820 */ /* 0x000fe20000400000 */
[----:B------:R-:W-:Y:S01]  /*3c70*/  FFMA R66, R66, R14, R99 ;  /* 0x0000000e42427223 */ /* 0x000fe20000000063 */
[----:B------:R-:W-:Y:S01]  /*3c80*/  FSETP.GEU.AND P6, PT, |R26|, 1.175494350822287508e-38, PT ;  /* 0x008000001a00780b */ /* 0x000fe20003fce200 */
[--C-:B------:R-:W-:Y:S01]  /*3c90*/  FADD R14, R22, -R21.reuse ;  /* 0x80000015160e7221 */ /* 0x100fe20000000000 */
[----:B------:R-:W-:Y:S01]  /*3ca0*/  FFMA R67, R67, R43, R20 ;  /* 0x0000002b43437223 */ /* 0x000fe20000000014 */
[----:B------:R-:W-:Y:S01]  /*3cb0*/  FMUL R75, R58, R75 ;  /* 0x0000004b3a4b7220 */ /* 0x000fe20000400000 */
[----:B------:R-:W-:Y:S01]  /*3cc0*/  FMUL R20, R13, R13 ;  /* 0x0000000d0d147220 */ /* 0x000fe20000400000 */
[----:B------:R-:W-:Y:S01]  /*3cd0*/  FSEL R31, R66, RZ, P1 ;  /* 0x000000ff421f7208 */ /* 0x000fe20000800000 */
[----:B------:R-:W-:Y:S01]  /*3ce0*/  FFMA R22, R14, R92, R21 ;  /* 0x0000005c0e167223 */ /* 0x000fe20000000015 */
[----:B------:R-:W1:Y:S01]  /*3cf0*/  SHFL.BFLY PT, R28, R41, 0x10, 0x1f ;  /* 0x0e001f00291c7f89 */ /* 0x000e6200000e0000 */
[----:B------:R-:W-:Y:S01]  /*3d00*/  FFMA R84, R84, R75, R77 ;  /* 0x0000004b54547223 */ /* 0x000fe2000000004d */
[----:B------:R-:W-:Y:S01]  /*3d10*/  FMUL R20, R69, R20 ;  /* 0x0000001445147220 */ /* 0x000fe20000400000 */
[----:B0-----:R-:W-:Y:S01]  /*3d20*/  FADD R13, R26, R57 ;  /* 0x000000391a0d7221 */ /* 0x001fe20000000000 */
[----:B------:R-:W-:Y:S01]  /*3d30*/  FADD R21, R31, -R22 ;  /* 0x800000161f157221 */ /* 0x000fe20000000000 */
[----:B------:R-:W-:Y:S01]  /*3d40*/  FMUL R14, R14, R14 ;  /* 0x0000000e0e0e7220 */ /* 0x000fe20000400000 */
[----:B------:R-:W-:Y:S01]  /*3d50*/  FFMA R61, R61, R20, R84 ;  /* 0x000000143d3d7223 */ /* 0x000fe20000000054 */
[----:B------:R-:W-:Y:S01]  /*3d60*/  @!P6 FMUL R15, R15, 16777216 ;  /* 0x4b8000000f0fe820 */ /* 0x000fe20000400000 */
[----:B------:R-:W-:Y:S01]  /*3d70*/  @!P6 FMUL R19, R19, 16777216 ;  /* 0x4b8000001313e820 */ /* 0x000fe20000400000 */
[----:B------:R-:W-:Y:S01]  /*3d80*/  FSEL R42, R67, RZ, P1 ;  /* 0x000000ff432a7208 */ /* 0x000fe20000800000 */
[----:B------:R-:W-:Y:S01]  /*3d90*/  FMUL R20, R21, R21 ;  /* 0x0000001515147220 */ /* 0x000fe20000400000 */
[----:B------:R-:W-:Y:S01]  /*3da0*/  FSETP.GT.AND P6, PT, |R13|, 8.50705917302346158658e+37, PT ;  /* 0x7e8000000d00780b */ /* 0x000fe20003fc4200 */
[----:B------:R-:W-:Y:S01]  /*3db0*/  FFMA R31, R21, R93, R22 ;  /* 0x0000005d151f7223 */ /* 0x000fe20000000016 */
[----:B------:R-:W-:Y:S01]  /*3dc0*/  FMUL R14, R49, R14 ;  /* 0x0000000e310e7220 */ /* 0x000fe20000400000 */
[----:B------:R-:W-:-:S02]  /*3dd0*/  FMUL R85, R85, R20 ;  /* 0x0000001455557220 */ /* 0x000fc40000400000 */
[----:B------:R-:W-:Y:S01]  /*3de0*/  FADD R20, R42, -R31 ;  /* 0x8000001f2a147221 */ /* 0x000fe20000000000 */
[----:B------:R-:W-:Y:S01]  /*3df0*/  FFMA R14, R14, R92, R61 ;  /* 0x0000005c0e0e7223 */ /* 0x000fe2000000003d */
[----:B------:R-:W-:Y:S02]  /*3e00*/  FMUL R32, R13, 0.25 ;  /* 0x3e8000000d207820 */ /* 0x000fe40000400000 */
[-C--:B------:R-:W-:Y:S01]  /*3e10*/  FFMA R31, R102, R20.reuse, R31 ;  /* 0x00000014661f7223 */ /* 0x080fe2000000001f */
[----:B------:R-:W-:Y:S01]  /*3e20*/  FADD R14, RZ, R14 ;  /* 0x0000000eff0e7221 */ /* 0x000fe20000000000 */
[----:B------:R-:W-:Y:S01]  /*3e30*/  FMUL R20, R20, R20 ;  /* 0x0000001414147220 */ /* 0x000fe20000400000 */
[----:B------:R-:W-:Y:S01]  /*3e40*/  FSEL R43, R32, R13, P6 ;  /* 0x0000000d202b7208 */ /* 0x000fe20003000000 */
[----:B------:R-:W0:Y:S01]  /*3e50*/  SHFL.BFLY PT, R22, R51, 0x10, 0x1f ;  /* 0x0e001f0033167f89 */ /* 0x000e2200000e0000 */
[----:B------:R-:W-:Y:S01]  /*3e60*/  @P6 FMUL R57, R57, 0.25 ;  /* 0x3e80000039396820 */ /* 0x000fe20000400000 */
[----:B------:R-:W-:Y:S01]  /*3e70*/  FSETP.GEU.AND P6, PT, |R13|, 1.175494350822287508e-38, PT ;  /* 0x008000000d00780b */ /* 0x000fe20003fce200 */
[----:B------:R-:W-:Y:S01]  /*3e80*/  FFMA R85, R93, R85, R14 ;  /* 0x000000555d557223 */ /* 0x000fe2000000000e */
[----:B------:R-:W2:Y:S01]  /*3e90*/  SHFL.BFLY PT, R32, R31, 0x10, 0x1f ;  /* 0x0e001f001f207f89 */ /* 0x000ea200000e0000 */
[----:B------:R-:W-:Y:S01]  /*3ea0*/  FMUL R89, R89, R20 ;  /* 0x0000001459597220 */ /* 0x000fe20000400000 */
[----:B-1----:R-:W-:-:S03]  /*3eb0*/  FADD R28, -R41, R28 ;  /* 0x0000001c291c7221 */ /* 0x002fc60000000100 */
[----:B------:R-:W-:Y:S01]  /*3ec0*/  FFMA R85, R102, R89, R85 ;  /* 0x0000005966557223 */ /* 0x000fe20000000055 */
[C---:B------:R-:W-:Y:S01]  /*3ed0*/  FFMA R41, R28.reuse, R108, R41 ;  /* 0x0000006c1c297223 */ /* 0x040fe20000000029 */
[----:B------:R-:W1:Y:S01]  /*3ee0*/  MUFU.RCP R42, R25 ;  /* 0x00000019002a7308 */ /* 0x000e620000001000 */
[----:B------:R-:W-:Y:S02]  /*3ef0*/  FMUL R21, R28, R28 ;  /* 0x0000001c1c157220 */ /* 0x000fe40000400000 */
[----:B------:R-:W3:Y:S01]  /*3f00*/  SHFL.BFLY PT, R28, R85, 0x10, 0x1f ;  /* 0x0e001f00551c7f89 */ /* 0x000ee200000e0000 */
[----:B------:R-:W-:-:S03]  /*3f10*/  @!P6 FMUL R43, R43, 16777216 ;  /* 0x4b8000002b2be820 */ /* 0x000fc60000400000 */
[----:B------:R-:W4:Y:S01]  /*3f20*/  SHFL.BFLY PT, R20, R41, 0x8, 0x1f ;  /* 0x0d001f0029147f89 */ /* 0x000f2200000e0000 */
[----:B------:R-:W5:Y:S01]  /*3f30*/  MUFU.RCP R54, R15 ;  /* 0x0000000f00367308 */ /* 0x000f620000001000 */
[----:B------:R-:W-:Y:S01]  /*3f40*/  FMUL R21, R30, R21 ;  /* 0x000000151e157220 */ /* 0x000fe20000400000 */
[----:B------:R-:W-:-:S06]  /*3f50*/  @!P6 FMUL R57, R57, 16777216 ;  /* 0x4b8000003939e820 */ /* 0x000fcc0000400000 */
[----:B------:R5:W4:Y:S01]  /*3f60*/  MUFU.RCP R30, R43 ;  /* 0x0000002b001e7308 */ /* 0x000b220000001000 */
[----:B0-----:R-:W-:Y:S01]  /*3f70*/  FADD R51, R51, R22 ;  /* 0x0000001633337221 */ /* 0x001fe20000000000 */
[----:B-1----:R-:W-:Y:S01]  /*3f80*/  FMUL R42, R42, R59 ;  /* 0x0000003b2a2a7220 */ /* 0x002fe20000400000 */
[----:B--2---:R-:W-:Y:S01]  /*3f90*/  FADD R32, -R31, R32 ;  /* 0x000000201f207221 */ /* 0x004fe20000000100 */
[----:B------:R-:W0:Y:S01]  /*3fa0*/  SHFL.BFLY PT, R14, R13, 0x1, 0x1f ;  /* 0x0c201f000d0e7f89 */ /* 0x000e2200000e0000 */
[----:B------:R-:W-:Y:S01]  /*3fb0*/  FSETP.NEU.AND P6, PT, R40, RZ, PT ;  /* 0x000000ff2800720b */ /* 0x000fe20003fcd000 */
[----:B------:R-:W-:Y:S01]  /*3fc0*/  FFMA R21, R108, R21, R51 ;  /* 0x000000156c157223 */ /* 0x000fe20000000033 */
[----:B------:R-:W-:Y:S01]  /*3fd0*/  FFMA R31, R32, R122, R31 ;  /* 0x0000007a201f7223 */ /* 0x000fe2000000001f */
[----:B-----5:R-:W-:Y:S01]  /*3fe0*/  FMUL R54, R54, R19 ;  /* 0x0000001336367220 */ /* 0x020fe20000400000 */
[----:B------:R-:W-:Y:S01]  /*3ff0*/  FSEL R43, R42, RZ, P6 ;  /* 0x000000ff2a2b7208 */ /* 0x000fe20003000000 */
[----:B------:R-:W-:Y:S01]  /*4000*/  FMUL R15, R32, R32 ;  /* 0x00000020200f7220 */ /* 0x000fe20000400000 */
[----:B------:R-:W-:Y:S01]  /*4010*/  FSETP.NEU.AND P6, PT, R26, RZ, PT ;  /* 0x000000ff1a00720b */ /* 0x000fe20003fcd000 */
[----:B------:R-:W1:Y:S01]  /*4020*/  SHFL.BFLY PT, R22, R21, 0x8, 0x1f ;  /* 0x0d001f0015167f89 */ /* 0x000e6200000e0000 */
[----:B---3--:R-:W-:Y:S01]  /*4030*/  FADD R85, R85, R28 ;  /* 0x0000001c55557221 */ /* 0x008fe20000000000 */
[----:B------:R-:W-:Y:S01]  /*4040*/  FMUL R15, R48, R15 ;  /* 0x0000000f300f7220 */ /* 0x000fe20000400000 */
[----:B------:R-:W-:Y:S01]  /*4050*/  FSEL R54, R54, RZ, P6 ;  /* 0x000000ff36367208 */ /* 0x000fe20003000000 */
[----:B------:R-:W2:Y:S01]  /*4060*/  SHFL.BFLY PT, R42, R31, 0x8, 0x1f ;  /* 0x0d001f001f2a7f89 */ /* 0x000ea200000e0000 */
[----:B----4-:R-:W-:Y:S01]  /*4070*/  FMUL R30, R30, R57 ;  /* 0x000000391e1e7220 */ /* 0x010fe20000400000 */
[----:B------:R-:W-:Y:S01]  /*4080*/  FSETP.NEU.AND P6, PT, R13, RZ, PT ;  /* 0x000000ff0d00720b */ /* 0x000fe20003fcd000 */
[----:B------:R-:W-:Y:S01]  /*4090*/  FADD R28, -R41, R20 ;  /* 0x00000014291c7221 */ /* 0x000fe20000000100 */
[----:B------:R-:W-:-:S02]  /*40a0*/  FFMA R85, R122, R15, R85 ;  /* 0x0000000f7a557223 */ /* 0x000fc40000000055 */
[----:B------:R-:W-:Y:S01]  /*40b0*/  FSEL R20, R30, RZ, P6 ;  /* 0x000000ff1e147208 */ /* 0x000fe20003000000 */
[C---:B------:R-:W-:Y:S01]  /*40c0*/  FFMA R30, R28.reuse, R124, R41 ;  /* 0x0000007c1c1e7223 */ /* 0x040fe20000000029 */
[----:B------:R-:W-:Y:S02]  /*40d0*/  FMUL R19, R28, R28 ;  /* 0x0000001c1c137220 */ /* 0x000fe40000400000 */
[----:B------:R-:W3:Y:S04]  /*40e0*/  SHFL.BFLY PT, R28, R85, 0x8, 0x1f ;  /* 0x0d001f00551c7f89 */ /* 0x000ee800000e0000 */
[----:B------:R-:W4:Y:S01]  /*40f0*/  SHFL.BFLY PT, R25, R30, 0x4, 0x1f ;  /* 0x0c801f001e197f89 */ /* 0x000f2200000e0000 */
[----:B0-----:R-:W-:-:S03]  /*4100*/  FADD R15, R13, R14 ;  /* 0x0000000e0d0f7221 */ /* 0x001fc60000000000 */
[----:B------:R-:W0:Y:S02]  /*4110*/  SHFL.BFLY PT, R32, R29, 0x1, 0x1f ;  /* 0x0c201f001d207f89 */ /* 0x000e2400000e0000 */
[----:B------:R-:W-:Y:S01]  /*4120*/  FSETP.GT.AND P6, PT, |R15|, 8.50705917302346158658e+37, PT ;  /* 0x7e8000000f00780b */ /* 0x000fe20003fc4200 */
[----:B------:R-:W-:Y:S01]  /*4130*/  FMUL R19, R74, R19 ;  /* 0x000000134a137220 */ /* 0x000fe20000400000 */
[----:B-1----:R-:W-:Y:S01]  /*4140*/  FADD R21, R21, R22 ;  /* 0x0000001615157221 */ /* 0x002fe20000000000 */
[----:B--2---:R-:W-:Y:S01]  /*4150*/  FADD R42, -R31, R42 ;  /* 0x0000002a1f2a7221 */ /* 0x004fe20000000100 */
[----:B------:R-:W-:Y:S02]  /*4160*/  FMUL R22, R15, 0.25 ;  /* 0x3e8000000f167820 */ /* 0x000fe40000400000 */
[----:B------:R-:W-:Y:S01]  /*4170*/  FFMA R19, R124, R19, R21 ;  /* 0x000000137c137223 */ /* 0x000fe20000000015 */
[C---:B------:R-:W-:Y:S01]  /*4180*/  FFMA R41, R42.reuse, R43, R31 ;  /* 0x0000002b2a297223 */ /* 0x040fe2000000001f */
[----:B------:R-:W-:Y:S01]  /*4190*/  FMUL R21, R42, R42 ;  /* 0x0000002a2a157220 */ /* 0x000fe20000400000 */
[----:B------:R-:W-:-:S02]  /*41a0*/  FSEL R51, R22, R15, P6 ;  /* 0x0000000f16337208 */ /* 0x000fc40003000000 */
[----:B------:R-:W1:Y:S02]  /*41b0*/  SHFL.BFLY PT, R22, R19, 0x4, 0x1f ;  /* 0x0c801f0013167f89 */ /* 0x000e6400000e0000 */
[----:B------:R-:W-:Y:S01]  /*41c0*/  @P6 FMUL R14, R14, 0.25 ;  /* 0x3e8000000e0e6820 */ /* 0x000fe20000400000 */
[----:B------:R-:W-:Y:S01]  /*41d0*/  FMUL R21, R52, R21 ;  /* 0x0000001534157220 */ /* 0x000fe20000400000 */
[----:B---3--:R-:W-:Y:S01]  /*41e0*/  FADD R28, R85, R28 ;  /* 0x0000001c551c7221 */ /* 0x008fe20000000000 */
[----:B------:R-:W2:Y:S01]  /*41f0*/  SHFL.BFLY PT, R42, R41, 0x4, 0x1f ;  /* 0x0c801f00292a7f89 */ /* 0x000ea200000e0000 */
[----:B------:R-:W-:Y:S01]  /*4200*/  FSETP.GEU.AND P6, PT, |R15|, 1.175494350822287508e-38, PT ;  /* 0x008000000f00780b */ /* 0x000fe20003fce200 */
[----:B----4-:R-:W-:Y:S01]  /*4210*/  FADD R25, -R30, R25 ;  /* 0x000000191e197221 */ /* 0x010fe20000000100 */
[----:B------:R-:W-:-:S03]  /*4220*/  FFMA R43, R43, R21, R28 ;  /* 0x000000152b2b7223 */ /* 0x000fc6000000001c */
[----:B------:R-:W-:Y:S01]  /*4230*/  FFMA R31, R25, R73, R30 ;  /* 0x00000049191f7223 */ /* 0x000fe2000000001e */
[----:B0-----:R-:W-:Y:S01]  /*4240*/  FADD R21, R29, R32 ;  /* 0x000000201d157221 */ /* 0x001fe20000000000 */
[----:B------:R-:W0:Y:S04]  /*4250*/  SHFL.BFLY PT, R48, R43, 0x4, 0x1f ;  /* 0x0c801f002b307f89 */ /* 0x000e2800000e0000 */
[----:B------:R-:W3:Y:S02]  /*4260*/  SHFL.BFLY PT, R28, R31, 0x2, 0x1f ;  /* 0x0c401f001f1c7f89 */ /* 0x000ee400000e0000 */
[----:B------:R-:W-:Y:S01]  /*4270*/  @!P6 FMUL R51, R51, 16777216 ;  /* 0x4b8000003333e820 */ /* 0x000fe20000400000 */
[----:B------:R-:W-:Y:S01]  /*4280*/  @!P6 FMUL R14, R14, 16777216 ;  /* 0x4b8000000e0ee820 */ /* 0x000fe20000400000 */
[----:B------:R-:W-:Y:S01]  /*4290*/  FSETP.GT.AND P6, PT, |R21|, 8.50705917302346158658e+37, PT ;  /* 0x7e8000001500780b */ /* 0x000fe20003fc4200 */
[----:B------:R-:W-:Y:S01]  /*42a0*/  FMUL R25, R25, R25 ;  /* 0x0000001919197220 */ /* 0x000fe20000400000 */
[----:B------:R-:W-:Y:S01]  /*42b0*/  FMUL R30, R21, 0.25 ;  /* 0x3e800000151e7820 */ /* 0x000fe20000400000 */
[----:B-1----:R-:W-:-:S02]  /*42c0*/  FADD R22, R19, R22 ;  /* 0x0000001613167221 */ /* 0x002fc40000000000 */
[----:B------:R-:W-:Y:S01]  /*42d0*/  FMUL R25, R60, R25 ;  /* 0x000000193c197220 */ /* 0x000fe20000400000 */
[----:B--2---:R-:W-:-:S03]  /*42e0*/  FADD R42, -R41, R42 ;  /* 0x0000002a292a7221 */ /* 0x004fc60000000100 */
[----:B------:R-:W-:Y:S01]  /*42f0*/  FFMA R22, R73, R25, R22 ;  /* 0x0000001949167223 */ /* 0x000fe20000000016 */
[----:B------:R-:W-:Y:S01]  /*4300*/  FSEL R25, R30, R21, P6 ;  /* 0x000000151e197208 */ /* 0x000fe20003000000 */
[----:B------:R-:W-:Y:S02]  /*4310*/  FFMA R49, R42, R54, R41 ;  /* 0x000000362a317223 */ /* 0x000fe40000000029 */
[----:B------:R-:W-:Y:S01]  /*4320*/  @P6 FMUL R32, R32, 0.25 ;  /* 0x3e80000020206820 */ /* 0x000fe20000400000 */
[----:B------:R-:W-:Y:S01]  /*4330*/  FMUL R41, R42, R42 ;  /* 0x0000002a2a297220 */ /* 0x000fe20000400000 */
[----:B------:R-:W-:Y:S01]  /*4340*/  FSETP.GEU.AND P6, PT, |R21|, 1.175494350822287508e-38, PT ;  /* 0x008000001500780b */ /* 0x000fe20003fce200 */
[----:B------:R-:W1:Y:S01]  /*4350*/  SHFL.BFLY PT, R19, R22, 0x2, 0x1f ;  /* 0x0c401f0016137f89 */ /* 0x000e6200000e0000 */
[----:B0-----:R-:W-:Y:S01]  /*4360*/  FADD R43, R43, R48 ;  /* 0x000000302b2b7221 */ /* 0x001fe20000000000 */
[----:B------:R-:W-:Y:S02]  /*4370*/  FMUL R41, R40, R41 ;  /* 0x0000002928297220 */ /* 0x000fe40000400000 */
[----:B------:R-:W0:Y:S01]  /*4380*/  SHFL.BFLY PT, R40, R49, 0x2, 0x1f ;  /* 0x0c401f0031287f89 */ /* 0x000e2200000e0000 */
[----:B---3--:R-:W-:Y:S01]  /*4390*/  FADD R28, -R31, R28 ;  /* 0x0000001c1f1c7221 */ /* 0x008fe20000000100 */
[----:B------:R-:W-:-:S03]  /*43a0*/  FFMA R43, R54, R41, R43 ;  /* 0x00000029362b7223 */ /* 0x000fc6000000002b */
[C---:B------:R-:W-:Y:S01]  /*43b0*/  FMUL R30, R28.reuse, R28 ;  /* 0x0000001c1c1e7220 */ /* 0x040fe20000400000 */
[----:B------:R-:W-:Y:S01]  /*43c0*/  FFMA R28, R28, R62, R31 ;  /* 0x0000003e1c1c7223 */ /* 0x000fe2000000001f */
[----:B------:R-:W2:Y:S01]  /*43d0*/  SHFL.BFLY PT, R42, R43, 0x2, 0x1f ;  /* 0x0c401f002b2a7f89 */ /* 0x000ea200000e0000 */
[----:B------:R-:W-:Y:S01]  /*43e0*/  @!P6 FMUL R25, R25, 16777216 ;  /* 0x4b8000001919e820 */ /* 0x000fe20000400000 */
[----:B------:R-:W3:Y:S02]  /*43f0*/  MUFU.RCP R51, R51 ;  /* 0x0000003300337308 */ /* 0x000ee40000001000 */
[----:B------:R-:W4:Y:S06]  /*4400*/  SHFL.BFLY PT, R31, R28, 0x1, 0x1f ;  /* 0x0c201f001c1f7f89 */ /* 0x000f2c00000e0000 */
[----:B------:R-:W5:Y:S01]  /*4410*/  MUFU.RCP R25, R25 ;  /* 0x0000001900197308 */ /* 0x000f620000001000 */
[----:B------:R-:W-:Y:S01]  /*4420*/  FMUL R30, R53, R30 ;  /* 0x0000001e351e7220 */ /* 0x000fe20000400000 */
[----:B-1----:R-:W-:Y:S01]  /*4430*/  FADD R19, R22, R19 ;  /* 0x0000001316137221 */ /* 0x002fe20000000000 */
[----:B------:R-:W-:Y:S01]  /*4440*/  @!P6 FMUL R32, R32, 16777216 ;  /* 0x4b8000002020e820 */ /* 0x000fe20000400000 */
[----:B0-----:R-:W-:-:S02]  /*4450*/  FADD R40, -R49, R40 ;  /* 0x0000002831287221 */ /* 0x001fc40000000100 */
[----:B------:R-:W-:Y:S01]  /*4460*/  FFMA R30, R62, R30, R19 ;  /* 0x0000001e3e1e7223 */ /* 0x000fe20000000013 */
[----:B---3--:R-:W-:Y:S01]  /*4470*/  FMUL R51, R51, R14 ;  /* 0x0000000e33337220 */ /* 0x008fe20000400000 */
[C---:B------:R-:W-:Y:S01]  /*4480*/  FMUL R19, R40.reuse, R40 ;  /* 0x0000002828137220 */ /* 0x040fe20000400000 */
[----:B------:R-:W-:Y:S01]  /*4490*/  FFMA R40, R40, R20, R49 ;  /* 0x0000001428287223 */ /* 0x000fe20000000031 */
[----:B------:R-:W-:Y:S01]  /*44a0*/  IMAD R10, R10, 0xc00, R3 ;  /* 0x00000c000a0a7824 */ /* 0x000fe200078e0203 */
[----:B------:R-:W-:Y:S01]  /*44b0*/  LOP3.LUT R3, R3, R106, RZ, 0xfc, !PT ;  /* 0x0000006a03037212 */ /* 0x000fe200078efcff */
[----:B------:R-:W-:Y:S01]  /*44c0*/  FMUL R26, R26, R19 ;  /* 0x000000131a1a7220 */ /* 0x000fe20000400000 */
[----:B-----5:R-:W-:Y:S01]  /*44d0*/  FMUL R14, R25, R32 ;  /* 0x00000020190e7220 */ /* 0x020fe20000400000 */
[----:B------:R-:W-:Y:S01]  /*44e0*/  FSETP.NEU.AND P6, PT, R21, RZ, PT ;  /* 0x000000ff1500720b */ /* 0x000fe20003fcd000 */
[----:B--2---:R-:W-:Y:S01]  /*44f0*/  FADD R43, R43, R42 ;  /* 0x0000002a2b2b7221 */ /* 0x004fe20000000000 */
[----:B------:R-:W-:Y:S01]  /*4500*/  IMAD.MOV.U32 R85, RZ, RZ, 0x2 ;  /* 0x00000002ff557424 */ /* 0x000fe200078e00ff */
[----:B------:R-:W-:Y:S01]  /*4510*/  F2FP.BF16.PACK_AB R19, R27, R24 ;  /* 0x000000181b13723e */ /* 0x000fe200000010ff */
[----:B------:R-:W-:Y:S01]  /*4520*/  IMAD.IADD R106, R107, 0x1, R106 ;  /* 0x000000016b6a7824 */ /* 0x000fe200078e026a */
[----:B------:R-:W0:Y:S01]  /*4530*/  SHFL.BFLY PT, R27, R40, 0x1, 0x1f ;  /* 0x0c201f00281b7f89 */ /* 0x000e2200000e0000 */
[----:B------:R-:W-:Y:S01]  /*4540*/  F2FP.BF16.PACK_AB R18, R23, R18 ;  /* 0x000000121712723e */ /* 0x000fe200000010ff */
[----:B----4-:R-:W-:Y:S01]  /*4550*/  FADD R31, -R28, R31 ;  /* 0x0000001f1c1f7221 */ /* 0x010fe20000000100 */
[----:B------:R-:W-:Y:S01]  /*4560*/  FSEL R14, R14, RZ, P6 ;  /* 0x000000ff0e0e7208 */ /* 0x000fe20003000000 */
[----:B------:R-:W-:Y:S01]  /*4570*/  IMAD.WIDE R22, R3, R85, c[0x0][0x1a0] ;  /* 0x0000680003167625 */ /* 0x000fe200078e0255 */
[----:B------:R-:W-:Y:S01]  /*4580*/  F2FP.BF16.PACK_AB R32, R80, R83 ;  /* 0x000000535020723e */ /* 0x000fe200000010ff */
[----:B------:R-:W-:Y:S01]  /*4590*/  FFMA R26, R20, R26, R43 ;  /* 0x0000001a141a7223 */ /* 0x000fe2000000002b */
[----:B------:R-:W-:Y:S01]  /*45a0*/  F2FP.BF16.PACK_AB R33, R33, R86 ;  /* 0x000000562121723e */ /* 0x000fe200000010ff */
[----:B------:R-:W-:Y:S01]  /*45b0*/  IMAD.WIDE R24, R106, R85, c[0x0][0x1a0] ;  /* 0x000068006a187625 */ /* 0x000fe200078e0255 */
[----:B------:R-:W-:-:S02]  /*45c0*/  F2FP.BF16.PACK_AB R34, R39, R34 ;  /* 0x000000222722723e */ /* 0x000fc400000010ff */
[----:B------:R-:W-:Y:S02]  /*45d0*/  F2FP.BF16.PACK_AB R35, R35, R100 ;  /* 0x000000642323723e */ /* 0x000fe400000010ff */
[----:B------:R-:W-:Y:S02]  /*45e0*/  F2FP.BF16.PACK_AB R16, R119, R16 ;  /* 0x000000107710723e */ /* 0x000fe400000010ff */
[----:B------:R-:W-:Y:S01]  /*45f0*/  F2FP.BF16.PACK_AB R17, R17, R50 ;  /* 0x000000321111723e */ /* 0x000fe200000010ff */
[C---:B------:R-:W-:Y:S01]  /*4600*/  FMUL R20, R31.reuse, R31 ;  /* 0x0000001f1f147220 */ /* 0x040fe20000400000 */
[----:B------:R-:W-:Y:S01]  /*4610*/  IADD3 R86, R106, 0xc00, RZ ;  /* 0x00000c006a567810 */ /* 0x000fe20007ffe0ff */
[----:B------:R-:W-:Y:S01]  /*4620*/  FFMA R39, R31, R14, R28 ;  /* 0x0000000e1f277223 */ /* 0x000fe2000000001c */
[----:B------:R-:W1:Y:S01]  /*4630*/  SHFL.BFLY PT, R41, R30, 0x1, 0x1f ;  /* 0x0c201f001e297f89 */ /* 0x000e6200000e0000 */
[----:B------:R-:W-:Y:S02]  /*4640*/  F2FP.BF16.PACK_AB R76, R79, R76 ;  /* 0x0000004c4f4c723e */ /* 0x000fe400000010ff */
[----:B------:R-:W-:Y:S01]  /*4650*/  F2FP.BF16.PACK_AB R44, R45, R44 ;  /* 0x0000002c2d2c723e */ /* 0x000fe200000010ff */
[----:B------:R-:W-:Y:S01]  /*4660*/  @!P4 STG.E.128 [R22.64], R32 ;  /* 0x000000201600c986 */ /* 0x000fe2000c101d04 */
[----:B------:R-:W-:-:S03]  /*4670*/  F2FP.BF16.PACK_AB R77, R87, R82 ;  /* 0x00000052574d723e */ /* 0x000fc600000010ff */
[----:B------:R-:W2:Y:S01]  /*4680*/  SHFL.BFLY PT, R31, R26, 0x1, 0x1f ;  /* 0x0c201f001a1f7f89 */ /* 0x000ea200000e0000 */
[----:B------:R-:W-:Y:S02]  /*4690*/  F2FP.BF16.PACK_AB R78, R37, R36 ;  /* 0x00000024254e723e */ /* 0x000fe400000010ff */
[----:B------:R-:W-:Y:S01]  /*46a0*/  F2FP.BF16.PACK_AB R79, R103, R38 ;  /* 0x00000026674f723e */ /* 0x000fe200000010ff */
[----:B------:R3:W-:Y:S01]  /*46b0*/  @P3 STG.E.128 [R24.64], R16 ;  /* 0x0000001018003986 */ /* 0x0007e2000c101d04 */
[----:B------:R-:W-:Y:S02]  /*46c0*/  F2FP.BF16.PACK_AB R45, R47, R46 ;  /* 0x0000002e2f2d723e */ /* 0x000fe400000010ff */
[----:B------:R-:W-:Y:S02]  /*46d0*/  F2FP.BF16.PACK_AB R46, R12, R63 ;  /* 0x0000003f0c2e723e */ /* 0x000fe400000010ff */
[----:B------:R-:W-:Y:S01]  /*46e0*/  F2FP.BF16.PACK_AB R47, R67, R66 ;  /* 0x00000042432f723e */ /* 0x000fe200000010ff */
[----:B---3--:R-:W-:-:S04]  /*46f0*/  IMAD.WIDE R16, R10, R85, c[0x0][0x1a0] ;  /* 0x000068000a107625 */ /* 0x008fc800078e0255 */
[----:B------:R-:W-:Y:S01]  /*4700*/  IMAD.WIDE R18, R86, R85, c[0x0][0x1a0] ;  /* 0x0000680056127625 */ /* 0x000fe200078e0255 */
[----:B------:R-:W-:Y:S04]  /*4710*/  @!P2 STG.E.128 [R16.64], R76 ;  /* 0x0000004c1000a986 */ /* 0x000fe8000c101d04 */
[----:B------:R-:W-:Y:S01]  /*4720*/  @P1 STG.E.128 [R18.64], R44 ;  /* 0x0000002c12001986 */ /* 0x000fe2000c101d04 */
[----:B------:R-:W-:Y:S01]  /*4730*/  FSETP.NEU.AND P6, PT, R15, RZ, PT ;  /* 0x000000ff0f00720b */ /* 0x000fe20003fcd000 */
[----:B0-----:R-:W-:-:S03]  /*4740*/  FADD R27, -R40, R27 ;  /* 0x0000001b281b7221 */ /* 0x001fc60000000100 */
[----:B------:R-:W-:Y:S01]  /*4750*/  FSEL R51, R51, RZ, P6 ;  /* 0x000000ff33337208 */ /* 0x000fe20003000000 */
[----:B------:R-:W-:Y:S01]  /*4760*/  FMUL R12, R27, R27 ;  /* 0x0000001b1b0c7220 */ /* 0x000fe20000400000 */
[----:B------:R-:W-:Y:S01]  /*4770*/  LOP3.LUT P6, RZ, R5, 0x1f, RZ, 0xc0, !PT ;  /* 0x0000001f05ff7812 */ /* 0x000fe200078cc0ff */
[----:B-1----:R-:W-:Y:S01]  /*4780*/  FADD R41, R30, R41 ;  /* 0x000000291e297221 */ /* 0x002fe20000000000 */
[----:B------:R-:W-:Y:S01]  /*4790*/  FMUL R20, R29, R20 ;  /* 0x000000141d147220 */ /* 0x000fe20000400000 */
[----:B------:R-:W-:Y:S01]  /*47a0*/  SHF.R.U32.HI R84, RZ, 0x3, R5 ;  /* 0x00000003ff547819 */ /* 0x000fe20000011605 */
[----:B------:R-:W-:Y:S01]  /*47b0*/  FMUL R12, R13, R12 ;  /* 0x0000000c0d0c7220 */ /* 0x000fe20000400000 */
[----:B--2---:R-:W-:Y:S01]  /*47c0*/  FADD R26, R26, R31 ;  /* 0x0000001f1a1a7221 */ /* 0x004fe20000000000 */
[----:B------:R-:W-:Y:S01]  /*47d0*/  FFMA R27, R27, R51, R40 ;  /* 0x000000331b1b7223 */ /* 0x000fe20000000028 */
[----:B------:R-:W-:Y:S01]  /*47e0*/  FFMA R41, R14, R20, R41 ;  /* 0x000000140e297223 */ /* 0x000fe20000000029 */
[----:B------:R-:W-:Y:S01]  /*47f0*/  LOP3.LUT R84, R84, 0x1c, RZ, 0xc0, !PT ;  /* 0x0000001c54547812 */ /* 0x000fe200078ec0ff */
[----:B------:R-:W-:Y:S01]  /*4800*/  BAR.SYNC.DEFER_BLOCKING 0x0 ;  /* 0x0000000000007b1d */ /* 0x000fe20000010000 */
[----:B------:R-:W-:-:S05]  /*4810*/  FFMA R51, R51, R12, R26 ;  /* 0x0000000c33337223 */ /* 0x000fca000000001a */
[----:B------:R-:W-:Y:S04]  /*4820*/  @!P6 STS [R84+0xa0], R15 ;  /* 0x0000a00f5400e388 */ /* 0x000fe80000000800 */
[----:B------:R-:W-:Y:S04]  /*4830*/  @!P6 STS [R84+0x80], R21 ;  /* 0x000080155400e388 */ /* 0x000fe80000000800 */
[----:B------:R-:W-:Y:S04]  /*4840*/  @!P6 STS [R84], R39 ;  /* 0x000000275400e388 */ /* 0x000fe80000000800 */
[----:B------:R-:W-:Y:S04]  /*4850*/  @!P6 STS [R84+0x40], R41 ;  /* 0x000040295400e388 */ /* 0x000fe80000000800 */
[----:B------:R-:W-:Y:S04]  /*4860*/  @!P6 STS [R84+0x20], R27 ;  /* 0x0000201b5400e388 */ /* 0x000fe80000000800 */
[----:B------:R-:W-:Y:S01]  /*4870*/  @!P6 STS [R84+0x60], R51 ;  /* 0x000060335400e388 */ /* 0x000fe20000000800 */
[----:B------:R-:W-:-:S03]  /*4880*/  ISETP.GE.AND P6, PT, R5, 0x10, PT ;  /* 0x000000100500780c */ /* 0x000fc60003fc6270 */
[----:B------:R-:W-:Y:S10]  /*4890*/  BAR.SYNC.DEFER_BLOCKING 0x0 ;  /* 0x0000000000007b1d */ /* 0x000ff40000010000 */
[----:B------:R-:W0:Y:S04]  /*48a0*/  @!P6 LDS R104, [R5.X4+0x80] ;  /* 0x000080000568e984 */ /* 0x000e280000004800 */
[----:B0-----:R-:W0:Y:S02]  /*48b0*/  SHFL.BFLY PT, R13, R104, 0x4, 0x1f ;  /* 0x0c801f00680d7f89 */ /* 0x001e2400000e0000 */
[----:B0-----:R-:W-:-:S05]  /*48c0*/  FADD R15, R104, R13 ;  /* 0x0000000d680f7221 */ /* 0x001fca0000000000 */
[----:B------:R-:W0:Y:S01]  /*48d0*/  SHFL.BFLY PT, R14, R15, 0x2, 0x1f ;  /* 0x0c401f000f0e7f89 */ /* 0x000e2200000e0000 */
[C---:B------:R-:W-:Y:S01]  /*48e0*/  FSETP.GT.AND P6, PT, |R15|.reuse, 8.50705917302346158658e+37, PT ;  /* 0x7e8000000f00780b */ /* 0x040fe20003fc4200 */
[----:B------:R-:W-:-:S05]  /*48f0*/  FMUL R12, R15, 0.25 ;  /* 0x3e8000000f0c7820 */ /* 0x000fca0000400000 */
[----:B------:R-:W-:-:S07]  /*4900*/  FSEL R12, R12, R15, P6 ;  /* 0x0000000f0c0c7208 */ /* 0x000fce0003000000 */
[----:B------:R-:W-:Y:S01]  /*4910*/  @P6 FMUL R13, R13, 0.25 ;  /* 0x3e8000000d0d6820 */ /* 0x000fe20000400000 */
[C---:B------:R-:W-:Y:S01]  /*4920*/  FSETP.GEU.AND P6, PT, |R15|.reuse, 1.175494350822287508e-38, PT ;  /* 0x008000000f00780b */ /* 0x040fe20003fce200 */
[----:B0-----:R-:W-:-:S12]  /*4930*/  FADD R18, R15, R14 ;  /* 0x0000000e0f127221 */ /* 0x001fd80000000000 */
[----:B------:R-:W-:Y:S01]  /*4940*/  @!P6 FMUL R12, R12, 16777216 ;  /* 0x4b8000000c0ce820 */ /* 0x000fe20000400000 */
[----:B------:R-:W-:Y:S01]  /*4950*/  @!P6 FMUL R13, R13, 16777216 ;  /* 0x4b8000000d0de820 */ /* 0x000fe20000400000 */
[C---:B------:R-:W-:Y:S01]  /*4960*/  FSETP.GT.AND P6, PT, |R18|.reuse, 8.50705917302346158658e+37, PT ;  /* 0x7e8000001200780b */ /* 0x040fe20003fc4200 */
[----:B------:R-:W0:Y:S01]  /*4970*/  SHFL.BFLY PT, R19, R18, 0x1, 0x1f ;  /* 0x0c201f0012137f89 */ /* 0x000e2200000e0000 */
[----:B------:R-:W-:Y:S02]  /*4980*/  FMUL R17, R18, 0.25 ;  /* 0x3e80000012117820 */ /* 0x000fe40000400000 */
[----:B------:R-:W1:Y:S03]  /*4990*/  MUFU.RCP R12, R12 ;  /* 0x0000000c000c7308 */ /* 0x000e660000001000 */
[----:B------:R-:W-:-:S06]  /*49a0*/  FSEL R17, R17, R18, P6 ;  /* 0x0000001211117208 */ /* 0x000fcc0003000000 */
[----:B------:R-:W-:Y:S01]  /*49b0*/  @P6 FMUL R14, R14, 0.25 ;  /* 0x3e8000000e0e6820 */ /* 0x000fe20000400000 */
[----:B------:R-:W-:Y:S01]  /*49c0*/  FSETP.GEU.AND P6, PT, |R18|, 1.175494350822287508e-38, PT ;  /* 0x008000001200780b */ /* 0x000fe20003fce200 */
[----:B-1----:R-:W-:Y:S01]  /*49d0*/  FMUL R13, R12, R13 ;  /* 0x0000000d0c0d7220 */ /* 0x002fe20000400000 */
[----:B0-----:R-:W-:-:S11]  /*49e0*/  FADD R28, R18, R19 ;  /* 0x00000013121c7221 */ /* 0x001fd60000000000 */
[----:B------:R-:W-:Y:S01]  /*49f0*/  @!P6 FMUL R17, R17, 16777216 ;  /* 0x4b8000001111e820 */ /* 0x000fe20000400000 */
[----:B------:R-:W-:Y:S01]  /*4a00*/  @!P6 FMUL R14, R14, 16777216 ;  /* 0x4b8000000e0ee820 */ /* 0x000fe20000400000 */
[----:B------:R-:W-:-:S04]  /*4a10*/  FSETP.NEU.AND P6, PT, R15, RZ, PT ;  /* 0x000000ff0f00720b */ /* 0x000fc80003fcd000 */
[----:B------:R-:W-:Y:S02]  /*4a20*/  FSEL R13, R13, RZ, P6 ;  /* 0x000000ff0d0d7208 */ /* 0x000fe40003000000 */
[C---:B------:R-:W-:Y:S01]  /*4a30*/  FSETP.GT.AND P6, PT, |R28|.reuse, 8.50705917302346158658e+37, PT ;  /* 0x7e8000001c00780b */ /* 0x040fe20003fc4200 */
[----:B------:R-:W-:-:S05]  /*4a40*/  FMUL R21, R28, 0.25 ;  /* 0x3e8000001c157820 */ /* 0x000fca0000400000 */
[----:B------:R-:W-:-:S07]  /*4a50*/  FSEL R21, R21, R28, P6 ;  /* 0x0000001c15157208 */ /* 0x000fce0003000000 */
[----:B------:R-:W-:Y:S01]  /*4a60*/  @P6 FMUL R19, R19, 0.25 ;  /* 0x3e80000013136820 */ /* 0x000fe20000400000 */
[----:B------:R-:W-:Y:S01]  /*4a70*/  FSETP.GEU.AND P6, PT, |R28|, 1.175494350822287508e-38, PT ;  /* 0x008000001c00780b */ /* 0x000fe20003fce200 */
[----:B------:R-:W0:-:S12]  /*4a80*/  MUFU.RCP R17, R17 ;  /* 0x0000001100117308 */ /* 0x000e180000001000 */
[----:B------:R-:W-:-:S04]  /*4a90*/  @!P6 FMUL R21, R21, 16777216 ;  /* 0x4b8000001515e820 */ /* 0x000fc80000400000 */
[----:B------:R-:W1:Y:S01]  /*4aa0*/  MUFU.RCP R12, R21 ;  /* 0x00000015000c7308 */ /* 0x000e620000001000 */
[----:B------:R-:W-:Y:S01]  /*4ab0*/  @!P6 FMUL R19, R19, 16777216 ;  /* 0x4b8000001313e820 */ /* 0x000fe20000400000 */
[----:B0-----:R-:W-:Y:S01]  /*4ac0*/  FMUL R14, R17, R14 ;  /* 0x0000000e110e7220 */ /* 0x001fe20000400000 */
[----:B------:R-:W-:-:S04]  /*4ad0*/  FSETP.NEU.AND P6, PT, R18, RZ, PT ;  /* 0x000000ff1200720b */ /* 0x000fc80003fcd000 */
[----:B------:R-:W-:Y:S02]  /*4ae0*/  FSEL R20, R14, RZ, P6 ;  /* 0x000000ff0e147208 */ /* 0x000fe40003000000 */
[----:B------:R-:W-:Y:S01]  /*4af0*/  FSETP.NEU.AND P6, PT, R28, RZ, PT ;  /* 0x000000ff1c00720b */ /* 0x000fe20003fcd000 */
[----:B-1----:R-:W-:-:S05]  /*4b00*/  FMUL R12, R12, R19 ;  /* 0x000000130c0c7220 */ /* 0x002fca0000400000 */
[----:B------:R-:W-:Y:S02]  /*4b10*/  FSEL R23, R12, RZ, P6 ;  /* 0x000000ff0c177208 */ /* 0x000fe40003000000 */
[----:B------:R-:W-:-:S13]  /*4b20*/  ISETP.GE.AND P6, PT, R5, 0x10, PT ;  /* 0x000000100500780c */ /* 0x000fda0003fc6270 */
[----:B------:R-:W0:Y:S04]  /*4b30*/  @!P6 LDS R11, [R5.X4] ;  /* 0x00000000050be984 */ /* 0x000e280000004800 */
[----:B------:R-:W1:Y:S04]  /*4b40*/  @!P6 LDS R105, [R5.X4+0x40] ;  /* 0x000040000569e984 */ /* 0x000e680000004800 */
[----:B0-----:R-:W0:Y:S04]  /*4b50*/  SHFL.BFLY PT, R12, R11, 0x4, 0x1f ;  /* 0x0c801f000b0c7f89 */ /* 0x001e2800000e0000 */
[----:B-1----:R-:W1:Y:S01]  /*4b60*/  SHFL.BFLY PT, R14, R105, 0x4, 0x1f ;  /* 0x0c801f00690e7f89 */ /* 0x002e6200000e0000 */
[----:B0-----:R-:W-:-:S04]  /*4b70*/  FADD R12, -R11, R12 ;  /* 0x0000000c0b0c7221 */ /* 0x001fc80000000100 */
[C---:B------:R-:W-:Y:S01]  /*4b80*/  FFMA R16, R12.reuse, R13, R11 ;  /* 0x0000000d0c107223 */ /* 0x040fe2000000000b */
[----:B------:R-:W-:Y:S01]  /*4b90*/  FMUL R17, R12, R12 ;  /* 0x0000000c0c117220 */ /* 0x000fe20000400000 */
[----:B-1----:R-:W-:-:S03]  /*4ba0*/  FADD R14, R105, R14 ;  /* 0x0000000e690e7221 */ /* 0x002fc60000000000 */
[----:B------:R-:W-:Y:S01]  /*4bb0*/  FMUL R17, R104, R17 ;  /* 0x0000001168117220 */ /* 0x000fe20000400000 */
[----:B------:R-:W0:Y:S03]  /*4bc0*/  SHFL.BFLY PT, R19, R16, 0x2, 0x1f ;  /* 0x0c401f0010137f89 */ /* 0x000e2600000e0000 */
[----:B------:R-:W-:-:S05]  /*4bd0*/  FFMA R14, R13, R17, R14 ;  /* 0x000000110d0e7223 */ /* 0x000fca000000000e */
[----:B------:R-:W1:Y:S01]  /*4be0*/  SHFL.BFLY PT, R13, R14, 0x2, 0x1f ;  /* 0x0c401f000e0d7f89 */ /* 0x000e6200000e0000 */
        /* <DEDUP_REMOVED lines=8> */
[----:B------:R-:W-:-:S04]  /*4c70*/  LOP3.LUT P6, RZ, R5, 0x7, RZ, 0xc0, !PT ;  /* 0x0000000705ff7812 */ /* 0x000fc800078cc0ff */
[----:B------:R-:W-:Y:S01]  /*4c80*/  ISETP.LT.AND P6, PT, R5, 0x10, !P6 ;  /* 0x000000100500780c */ /* 0x000fe200077c1270 */
[----:B0-----:R-:W-:-:S04]  /*4c90*/  FADD R15, -R12, R11 ;  /* 0x0000000b0c0f7221 */ /* 0x001fc80000000100 */
[----:B------:R-:W-:Y:S01]  /*4ca0*/  FMUL R11, R15, R15 ;  /* 0x0000000f0f0b7220 */ /* 0x000fe20000400000 */
[----:B-1----:R-:W-:-:S03]  /*4cb0*/  FADD R20, R13, R20 ;  /* 0x000000140d147221 */ /* 0x002fc60000000000 */
[----:B------:R-:W-:Y:S01]  /*4cc0*/  FMUL R18, R18, R11 ;  /* 0x0000000b12127220 */ /* 0x000fe20000400000 */
[----:B------:R-:W-:-:S03]  /*4cd0*/  FFMA R16, R15, R23, R12 ;  /* 0x000000170f107223 */ /* 0x000fc6000000000c */
[----:B------:R-:W-:Y:S01]  /*4ce0*/  FFMA R18, R23, R18, R20 ;  /* 0x0000001217127223 */ /* 0x000fe20000000014 */
[----:B------:R-:W-:Y:S04]  /*4cf0*/  @P6 STS [R5.X4+0x80], R28 ;  /* 0x0000801c05006388 */ /* 0x000fe80000004800 */
[----:B------:R0:W-:Y:S04]  /*4d00*/  @P6 STS [R5.X4], R16 ;  /* 0x0000001005006388 */ /* 0x0001e80000004800 */
[----:B------:R1:W-:Y:S04]  /*4d10*/  @P6 STS [R5.X4+0x40], R18 ;  /* 0x0000401205006388 */ /* 0x0003e80000004800 */
[----:B------:R-:W-:Y:S01]  /*4d20*/  BAR.SYNC.DEFER_BLOCKING 0x0 ;  /* 0x0000000000007b1d */ /* 0x000fe20000010000 */
[----:B------:R-:W-:Y:S01]  /*4d30*/  CS2R R60, SRZ ;  /* 0x00000000003c7805 */ /* 0x000fe2000001ff00 */
[----:B------:R-:W-:Y:S01]  /*4d40*/  CS2R R62, SRZ ;  /* 0x00000000003e7805 */ /* 0x000fe2000001ff00 */
[----:B------:R-:W-:Y:S01]  /*4d50*/  IMAD.WIDE R52, R2, R85, c[0x0][0x1a0] ;  /* 0x0000680002347625 */ /* 0x000fe200078e0255 */
[----:B------:R-:W-:Y:S01]  /*4d60*/  CS2R R64, SRZ ;  /* 0x0000000000407805 */ /* 0x000fe2000001ff00 */
[----:B------:R-:W-:-:S02]  /*4d70*/  CS2R R66, SRZ ;  /* 0x0000000000427805 */ /* 0x000fc4000001ff00 */
[-C--:B------:R-:W-:Y:S01]  /*4d80*/  IMAD.WIDE R56, R0, R85.reuse, c[0x0][0x1a0] ;  /* 0x0000680000387625 */ /* 0x080fe200078e0255 */
[----:B------:R2:W3:Y:S04]  /*4d90*/  @P0 LDG.E.EF.128 R60, [R52.64] ;  /* 0x00000004343c0981 */ /* 0x0004e8000c0e1d00 */
[----:B------:R4:W5:Y:S01]  /*4da0*/  @P0 LDG.E.EF.128 R64, [R56.64] ;  /* 0x0000000438400981 */ /* 0x000962000c0e1d00 */
[----:B0-----:R-:W-:Y:S02]  /*4db0*/  IMAD.SHL.U32 R16, R5, 0x8, RZ ;  /* 0x0000000805107824 */ /* 0x001fe400078e00ff */
[----:B------:R-:W-:Y:S01]  /*4dc0*/  IMAD.MOV.U32 R93, RZ, RZ, 0x4 ;  /* 0x00000004ff5d7424 */ /* 0x000fe200078e00ff */
[----:B------:R-:W5:Y:S02]  /*4dd0*/  LDG.E.EL.128 R40, [R116.64+0x4800] ;  /* 0x0048000474287981 */ /* 0x000f64000c2e1d00 */
[----:B------:R-:W-:Y:S01]  /*4de0*/  LOP3.LUT R16, R16, 0x7f8, RZ, 0xc0, !PT ;  /* 0x000007f810107812 */ /* 0x000fe200078ec0ff */
[----:B------:R-:W-:Y:S01]  /*4df0*/  CS2R R54, SRZ ;  /* 0x0000000000367805 */ /* 0x000fe2000001ff00 */
[----:B------:R-:W-:Y:S01]  /*4e00*/  IMAD.WIDE R68, R4, R85, c[0x0][0x1a0] ;  /* 0x0000680004447625 */ /* 0x000fe200078e0255 */
[----:B------:R-:W-:Y:S01]  /*4e10*/  CS2R R58, SRZ ;  /* 0x00000000003a7805 */ /* 0x000fe2000001ff00 */
[----:B------:R-:W0:Y:S02]  /*4e20*/  LDS R73, [0x40] ;  /* 0x00004000ff497984 */ /* 0x000e240000000800 */
[----:B------:R-:W-:-:S02]  /*4e30*/  IMAD.WIDE.U32 R92, R16, R93, c[0x0][0x168] ;  /* 0x00005a00105c7625 */ /* 0x000fc400078e005d */
[----:B-1----:R-:W5:Y:S04]  /*4e40*/  LDG.E.EL.128 R16, [R116.64+0x6000] ;  /* 0x0060000474107981 */ /* 0x002f68000c2e1d00 */
[----:B------:R-:W5:Y:S04]  /*4e50*/  LDG.E.EL.128 R44, [R92.64+0xc000] ;  /* 0x00c000045c2c7981 */ /* 0x000f68000c2e1d00 */
[----:B------:R1:W5:Y:S01]  /*4e60*/  LDG.E.EL.128 R48, [R92.64+0x9000] ;  /* 0x009000045c307981 */ /* 0x000362000c2e1d00 */
[----:B--2---:R-:W-:Y:S01]  /*4e70*/  CS2R R52, SRZ ;  /* 0x0000000000347805 */ /* 0x004fe2000001ff00 */
[----:B----4-:R-:W-:Y:S01]  /*4e80*/  CS2R R56, SRZ ;  /* 0x0000000000387805 */ /* 0x010fe2000001ff00 */
[----:B------:R-:W-:Y:S01]  /*4e90*/  IMAD.WIDE R70, R6, R85, c[0x0][0x1a0] ;  /* 0x0000680006467625 */ /* 0x000fe200078e0255 */
[----:B------:R-:W2:Y:S04]  /*4ea0*/  LDS R72, [RZ] ;  /* 0x00000000ff487984 */ /* 0x000ea80000000800 */
[----:B------:R4:W2:Y:S04]  /*4eb0*/  @P0 LDG.E.EF.128 R52, [R68.64] ;  /* 0x0000000444340981 */ /* 0x0008a8000c0e1d00 */
[----:B------:R0:W2:Y:S01]  /*4ec0*/  @P0 LDG.E.EF.128 R56, [R70.64] ;  /* 0x0000000446380981 */ /* 0x0000a2000c0e1d00 */
        /* <DEDUP_REMOVED lines=13> */
[----:B------:R1:W2:Y:S01]  /*4fa0*/  @!P5 LDG.E.EL.128 R24, [R92.64+0xe000] ;  /* 0x00e000045c18d981 */ /* 0x0002a2000c2e1d00 */
[----:B0-----:R-:W-:-:S03]  /*4fb0*/  FFMA R73, R73, R98, 9.9999999747524270788e-07 ;  /* 0x358637bd49497423 */ /* 0x001fc60000000062 */
[----:B------:R1:W2:Y:S04]  /*4fc0*/  @!P5 LDG.E.EL.128 R12, [R92.64+0xe010] ;  /* 0x00e010045c0cd981 */ /* 0x0002a8000c2e1d00 */
[----:B------:R1:W2:Y:S04]  /*4fd0*/  @!P5 LDG.E.EL.128 R32, [R92.64+0xb000] ;  /* 0x00b000045c20d981 */ /* 0x0002a8000c2e1d00 */
[----:B------:R1:W2:Y:S04]  /*4fe0*/  @!P5 LDG.E.EL.128 R28, [R92.64+0xb010] ;  /* 0x00b010045c1cd981 */ /* 0x0002a8000c2e1d00 */
[----:B------:R-:W2:Y:S04]  /*4ff0*/  @!P5 LDG.E.EL.128 R20, [R116.64+0x7000] ;  /* 0x007000047414d981 */ /* 0x000ea8000c2e1d00 */
[----:B------:R-:W2:Y:S04]  /*5000*/  @!P5 LDG.E.EL.128 R36, [R116.64+0x5800] ;  /* 0x005800047424d981 */ /* 0x000ea8000c2e1d00 */
[----:B------:R-:W-:Y:S01]  /*5010*/  LDS R101, [0x60] ;  /* 0x00006000ff657984 */ /* 0x000fe20000000800 */
[----:B------:R-:W-:-:S02]  /*5020*/  P2R R11, PR, RZ, 0x40 ;  /* 0x00000040ff0b7803 */ /* 0x000fc40000000000 */
[----:B---3--:R-:W-:Y:S01]  /*5030*/  PRMT R75, R60, 0x7632, R75 ;  /* 0x000076323c4b7816 */ /* 0x008fe2000000004b */
[C---:B------:R-:W-:Y:S01]  /*5040*/  IMAD.U32 R83, R63.reuse, 0x10000, RZ ;  /* 0x000100003f537824 */ /* 0x040fe200078e00ff */
[----:B------:R-:W-:-:S03]  /*5050*/  PRMT R74, R63, 0x7632, R74 ;  /* 0x000076323f4a7816 */ /* 0x000fc6000000004a */
[----:B------:R-:W-:Y:S02]  /*5060*/  IMAD.U32 R97, R75, 0x10000, RZ ;  /* 0x000100004b617824 */ /* 0x000fe400078e00ff */
[----:B------:R-:W0:Y:S01]  /*5070*/  MUFU.RSQ R75, R73 ;  /* 0x00000049004b7308 */ /* 0x000e220000001400 */
[C---:B----4-:R-:W-:Y:S01]  /*5080*/  PRMT R69, R61.reuse, 0x7632, R69 ;  /* 0x000076323d457816 */ /* 0x050fe20000000045 */
[----:B------:R-:W-:Y:S01]  /*5090*/  IMAD.U32 R95, R61, 0x10000, RZ ;  /* 0x000100003d5f7824 */ /* 0x000fe200078e00ff */
[C---:B------:R-:W-:Y:S01]  /*50a0*/  PRMT R68, R62.reuse, 0x7632, R68 ;  /* 0x000076323e447816 */ /* 0x040fe20000000044 */
[----:B------:R-:W-:Y:S01]  /*50b0*/  IMAD.U32 R89, R62, 0x10000, RZ ;  /* 0x000100003e597824 */ /* 0x000fe200078e00ff */
[----:B-----5:R-:W-:Y:S01]  /*50c0*/  PRMT R61, R65, 0x7632, R61 ;  /* 0x00007632413d7816 */ /* 0x020fe2000000003d */
[----:B------:R-:W-:Y:S01]  /*50d0*/  IMAD.U32 R99, R60, 0x10000, RZ ;  /* 0x000100003c637824 */ /* 0x000fe200078e00ff */
[----:B------:R-:W-:Y:S02]  /*50e0*/  PRMT R63, R64, 0x7632, R63 ;  /* 0x00007632403f7816 */ /* 0x000fe4000000003f */
[----:B------:R-:W-:-:S02]  /*50f0*/  PRMT R60, R67, 0x7632, R60 ;  /* 0x00007632433c7816 */ /* 0x000fc4000000003c */
[C---:B------:R-:W-:Y:S01]  /*5100*/  PRMT R62, R66.reuse, 0x7632, R62 ;  /* 0x00007632423e7816 */ /* 0x040fe2000000003e */
[----:B------:R-:W-:Y:S02]  /*5110*/  IMAD.U32 R71, R65, 0x10000, RZ ;  /* 0x0001000041477824 */ /* 0x000fe400078e00ff */
[----:B------:R-:W-:Y:S02]  /*5120*/  IMAD.U32 R91, R69, 0x10000, RZ ;  /* 0x00010000455b7824 */ /* 0x000fe400078e00ff */
[----:B------:R-:W-:Y:S02]  /*5130*/  IMAD.U32 R65, R66, 0x10000, RZ ;  /* 0x0001000042417824 */ /* 0x000fe400078e00ff */
[----:B------:R-:W-:Y:S02]  /*5140*/  IMAD.U32 R69, R61, 0x10000, RZ ;  /* 0x000100003d457824 */ /* 0x000fe400078e00ff */
[----:B------:R-:W-:Y:S02]  /*5150*/  IMAD.U32 R77, R63, 0x10000, RZ ;  /* 0x000100003f4d7824 */ /* 0x000fe400078e00ff */
[----:B------:R-:W-:-:S02]  /*5160*/  IMAD.U32 R79, R64, 0x10000, RZ ;  /* 0x00010000404f7824 */ /* 0x000fc400078e00ff */
[----:B------:R-:W-:Y:S02]  /*5170*/  IMAD.U32 R67, R67, 0x10000, RZ ;  /* 0x0001000043437824 */ /* 0x000fe400078e00ff */
[----:B------:R-:W-:Y:S02]  /*5180*/  IMAD.U32 R81, R74, 0x10000, RZ ;  /* 0x000100004a517824 */ /* 0x000fe400078e00ff */
[----:B------:R-:W-:Y:S02]  /*5190*/  IMAD.U32 R87, R68, 0x10000, RZ ;  /* 0x0001000044577824 */ /* 0x000fe400078e00ff */
[----:B------:R-:W-:Y:S02]  /*51a0*/  IMAD.U32 R61, R60, 0x10000, RZ ;  /* 0x000100003c3d7824 */ /* 0x000fe400078e00ff */
[----:B------:R-:W-:Y:S01]  /*51b0*/  IMAD.U32 R63, R62, 0x10000, RZ ;  /* 0x000100003e3f7824 */ /* 0x000fe200078e00ff */
[C---:B--2---:R-:W-:Y:S01]  /*51c0*/  FADD R68, -R72.reuse, R65 ;  /* 0x0000004148447221 */ /* 0x044fe20000000100 */
[C---:B------:R-:W-:Y:S01]  /*51d0*/  FADD R62, -R72.reuse, R71 ;  /* 0x00000047483e7221 */ /* 0x040fe20000000100 */
        /* <DEDUP_REMOVED lines=13> */
[----:B------:R-:W-:Y:S01]  /*52b0*/  FADD R96, -R72, R97 ;  /* 0x0000006148607221 */ /* 0x000fe20000000100 */
        /* <DEDUP_REMOVED lines=15> */
[----:B------:R-:W-:Y:S01]  /*53b0*/  FMUL R75, R75, R76 ;  /* 0x0000004c4b4b7220 */ /* 0x000fe20000400000 */
[----:B------:R-:W-:Y:S04]  /*53c0*/  LDS R96, [0x20] ;  /* 0x00002000ff607984 */ /* 0x000fe80000000800 */
[----:B------:R1:W2:Y:S04]  /*53d0*/  LDG.E.EL.128 R76, [R92.64+0xc010] ;  /* 0x00c010045c4c7981 */ /* 0x0002a8000c2e1d00 */
[----:B------:R1:W3:Y:S04]  /*53e0*/  LDG.E.EL.128 R80, [R92.64+0x9010] ;  /* 0x009010045c507981 */ /* 0x0002e8000c2e1d00 */
[----:B------:R-:W-:Y:S06]  /*53f0*/  BAR.SYNC.DEFER_BLOCKING 0x0 ;  /* 0x0000000000007b1d */ /* 0x000fec0000010000 */
[----:B------:R-:W-:Y:S04]  /*5400*/  STS.128 [R110+0x10], R64 ;  /* 0x000010406e007388 */ /* 0x000fe80000000c00 */
[----:B------:R-:W-:Y:S04]  /*5410*/  STS.128 [R110+0x20], R60 ;  /* 0x0000203c6e007388 */ /* 0x000fe80000000c00 */
[----:B------:R-:W-:Y:S04]  /*5420*/  STS.128 [R110], R68 ;  /* 0x000000446e007388 */ /* 0x000fe80000000c00 */
[----:B------:R-:W-:Y:S04]  /*5430*/  STS.128 [R110+0x30], R72 ;  /* 0x000030486e007388 */ /* 0x000fe80000000c00 */
[----:B------:R-:W-:Y:S01]  /*5440*/  BAR.SYNC.DEFER_BLOCKING 0x0 ;  /* 0x0000000000007b1d */ /* 0x000fe20000010000 */
[----:B------:R-:W-:-:S05]  /*5450*/  PRMT R94, R16, 0x7632, R94 ;  /* 0x00007632105e7816 */ /* 0x000fca000000005e */
[----:B------:R-:W0:Y:S01]  /*5460*/  LDS.128 R88, [R111] ;  /* 0x000000006f587984 */ /* 0x000e220000000c00 */
[----:B------:R-:W-:Y:S01]  /*5470*/  PRMT R87, R40, 0x7632, R87 ;  /* 0x0000763228577816 */ /* 0x000fe20000000057 */
[----:B------:R-:W-:Y:S02]  /*5480*/  IMAD.U32 R95, R16, 0x10000, RZ ;  /* 0x00010000105f7824 */ /* 0x000fe400078e00ff */
[----:B------:R-:W-:Y:S02]  /*5490*/  IMAD.U32 R94, R94, 0x10000, RZ ;  /* 0x000100005e5e7824 */ /* 0x000fe400078e00ff */
[----:B------:R-:W-:Y:S01]  /*54a0*/  IMAD.U32 R97, R40, 0x10000, RZ ;  /* 0x0001000028617824 */ /* 0x000fe200078e00ff */
[----:B------:R-:W-:Y:S01]  /*54b0*/  FADD R44, R44, R95 ;  /* 0x0000005f2c2c7221 */ /* 0x000fe20000000000 */
[----:B-1----:R-:W-:Y:S01]  /*54c0*/  IMAD.U32 R92, R87, 0x10000, RZ ;  /* 0x00010000575c7824 */ /* 0x002fe200078e00ff */
[----:B------:R-:W-:Y:S01]  /*54d0*/  FADD R45, R45, R94 ;  /* 0x0000005e2d2d7221 */ /* 0x000fe20000000000 */
[----:B------:R-:W-:Y:S01]  /*54e0*/  FADD R97, R48, R97 ;  /* 0x0000006130617221 */ /* 0x000fe20000000000 */
[----:B------:R-:W-:Y:S01]  /*54f0*/  FADD R94, R44, 1 ;  /* 0x3f8000002c5e7421 */ /* 0x000fe20000000000 */
[----:B------:R-:W-:Y:S01]  /*5500*/  FADD R92, R49, R92 ;  /* 0x0000005c315c7221 */ /* 0x000fe20000000000 */
[----:B------:R-:W-:-:S02]  /*5510*/  FADD R99, R45, 1 ;  /* 0x3f8000002d637421 */ /* 0x000fc40000000000 */
[----:B0-----:R-:W-:Y:S02]  /*5520*/  FFMA R88, R88, R94, R97 ;  /* 0x0000005e58587223 */ /* 0x001fe40000000061 */
[----:B------:R-:W-:-:S03]  /*5530*/  FFMA R93, R89, R99, R92 ;  /* 0x00000063595d7223 */ /* 0x000fc6000000005c */
[----:B------:R-:W-:Y:S02]  /*5540*/  FSEL R89, R88, +INF , !P4 ;  /* 0x7f80000058597808 */ /* 0x000fe40006000000 */
[----:B------:R-:W-:-:S04]  /*5550*/  FSEL R16, R93, +INF , !P4 ;  /* 0x7f8000005d107808 */ /* 0x000fc80006000000 */
[C---:B------:R-:W-:Y:S02]  /*5560*/  FSETP.GEU.AND P5, PT, R89.reuse, R16, PT ;  /* 0x000000105900720b */ /* 0x040fe40003fae000 */
[----:B------:R-:W-:Y:S02]  /*5570*/  FSETP.NAN.AND P6, PT, R89, R89, PT ;  /* 0x000000595900720b */ /* 0x000fe40003fc8000 */
[----:B------:R-:W-:-:S09]  /*5580*/  FSEL R87, R88, -INF , !P4 ;  /* 0xff80000058577808 */ /* 0x000fd20006000000 */
[----:B------:R-:W-:Y:S02]  /*5590*/  @P5 FSEL R89, R89, R16, P6 ;  /* 0x0000001059595208 */ /* 0x000fe40003000000 */
[----:B------:R-:W-:-:S04]  /*55a0*/  FSEL R16, R93, -INF , !P4 ;  /* 0xff8000005d107808 */ /* 0x000fc80006000000 */
[----:B------:R-:W-:Y:S01]  /*55b0*/  FSETP.GT.AND P5, PT, R87, R16, PT ;  /* 0x000000105700720b */ /* 0x000fe20003fa4000 */
[----:B------:R-:W-:Y:S01]  /*55c0*/  IMAD.U32 R45, R17, 0x10000, RZ ;  /* 0x00010000112d7824 */ /* 0x000fe200078e00ff */
[----:B------:R-:W-:Y:S01]  /*55d0*/  FSETP.NAN.AND P6, PT, R87, R87, PT ;  /* 0x000000575700720b */ /* 0x000fe20003fc8000 */
[----:B------:R-:W-:-:S04]  /*55e0*/  IMAD.U32 R95, R41, 0x10000, RZ ;  /* 0x00010000295f7824 */ /* 0x000fc800078e00ff */
[----:B------:R-:W-:-:S06]  /*55f0*/  FADD R95, R50, R95 ;  /* 0x0000005f325f7221 */ /* 0x000fcc0000000000 */
[----:B------:R-:W-:Y:S01]  /*5600*/  @!P5 FSEL R87, R87, R16, P6 ;  /* 0x000000105757d208 */ /* 0x000fe20003000000 */
[----:B------:R-:W-:-:S04]  /*5610*/  FADD R16, R46, R45 ;  /* 0x0000002d2e107221 */ /* 0x000fc80000000000 */
[----:B------:R-:W-:-:S04]  /*5620*/  FADD R16, R16, 1 ;  /* 0x3f80000010107421 */ /* 0x000fc80000000000 */
[----:B------:R-:W-:-:S05]  /*5630*/  FFMA R90, R90, R16, R95 ;  /* 0x000000105a5a7223 */ /* 0x000fca000000005f */
[----:B------:R-:W-:-:S04]  /*5640*/  FSEL R40, R90, +INF , !P4 ;  /* 0x7f8000005a287808 */ /* 0x000fc80006000000 */
[C---:B------:R-:W-:Y:S02]  /*5650*/  FSETP.GEU.AND P5, PT, R89.reuse, R40, PT ;  /* 0x000000285900720b */ /* 0x040fe40003fae000 */
[----:B------:R-:W-:-:S11]  /*5660*/  FSETP.NAN.AND P6, PT, R89, R89, PT ;  /* 0x000000595900720b */ /* 0x000fd60003fc8000 */
[----:B------:R-:W-:Y:S02]  /*5670*/  @P5 FSEL R89, R89, R40, P6 ;  /* 0x0000002859595208 */ /* 0x000fe40003000000 */
[----:B------:R-:W-:-:S04]  /*5680*/  FSEL R40, R90, -INF , !P4 ;  /* 0xff8000005a287808 */ /* 0x000fc80006000000 */
[----:B------:R-:W-:Y:S02]  /*5690*/  FSETP.GT.AND P5, PT, R87, R40, PT ;  /* 0x000000285700720b */ /* 0x000fe40003fa4000 */
[----:B------:R-:W-:Y:S02]  /*56a0*/  PRMT R17, R17, 0x7632, R17 ;  /* 0x0000763211117816 */ /* 0x000fe40000000011 */
[----:B------:R-:W-:Y:S02]  /*56b0*/  FSETP.NAN.AND P6, PT, R87, R87, PT ;  /* 0x000000575700720b */ /* 0x000fe40003fc8000 */
[----:B------:R-:W-:Y:S01]  /*56c0*/  PRMT R41, R41, 0x7632, R41 ;  /* 0x0000763229297816 */ /* 0x000fe20000000029 */
[----:B------:R-:W-:-:S04]  /*56d0*/  IMAD.U32 R44, R17, 0x10000, RZ ;  /* 0x00010000112c7824 */ /* 0x000fc800078e00ff */
[----:B------:R-:W-:Y:S02]  /*56e0*/  FADD R17, R47, R44 ;  /* 0x0000002c2f117221 */ /* 0x000fe40000000000 */
[----:B------:R-:W-:Y:S01]  /*56f0*/  @!P5 FSEL R87, R87, R40, P6 ;  /* 0x000000285757d208 */ /* 0x000fe20003000000 */
[----:B------:R-:W-:Y:S01]  /*5700*/  IMAD.U32 R40, R41, 0x10000, RZ ;  /* 0x0001000029287824 */ /* 0x000fe200078e00ff */
[----:B------:R-:W-:-:S03]  /*5710*/  FADD R17, R17, 1 ;  /* 0x3f80000011117421 */ /* 0x000fc60000000000 */
[----:B------:R-:W-:-:S04]  /*5720*/  FADD R40, R51, R40 ;  /* 0x0000002833287221 */ /* 0x000fc80000000000 */
[----:B------:R-:W-:-:S05]  /*5730*/  FFMA R91, R91, R17, R40 ;  /* 0x000000115b5b7223 */ /* 0x000fca0000000028 */
[----:B------:R-:W-:-:S04]  /*5740*/  FSEL R44, R91, +INF , !P4 ;  /* 0x7f8000005b2c7808 */ /* 0x000fc80006000000 */
[C---:B------:R-:W-:Y:S02]  /*5750*/  FSETP.GEU.AND P5, PT, R89.reuse, R44, PT ;  /* 0x0000002c5900720b */ /* 0x040fe40003fae000 */
[----:B------:R-:W-:-:S11]  /*5760*/  FSETP.NAN.AND P6, PT, R89, R89, PT ;  /* 0x000000595900720b */ /* 0x000fd60003fc8000 */
[----:B------:R-:W-:Y:S02]  /*5770*/  @P5 FSEL R89, R89, R44, P6 ;  /* 0x0000002c59595208 */ /* 0x000fe40003000000 */
[----:B------:R-:W-:-:S04]  /*5780*/  FSEL R44, R91, -INF , !P4 ;  /* 0xff8000005b2c7808 */ /* 0x000fc80006000000 */
[----:B------:R-:W-:Y:S01]  /*5790*/  FSETP.GT.AND P5, PT, R87, R44, PT ;  /* 0x0000002c5700720b */ /* 0x000fe20003fa4000 */
[----:B------:R-:W-:Y:S01]  /*57a0*/  FFMA R101, R101, R98, 9.9999999747524270788e-07 ;  /* 0x358637bd65657423 */ /* 0x000fe20000000062 */
[----:B------:R-:W-:Y:S02]  /*57b0*/  FSETP.NAN.AND P6, PT, R87, R87, PT ;  /* 0x000000575700720b */ /* 0x000fe40003fc8000 */
[----:B------:R-:W-:Y:S02]  /*57c0*/  PRMT R45, R55, 0x7632, R45 ;  /* 0x00007632372d7816 */ /* 0x000fe4000000002d */
[----:B------:R-:W-:Y:S01]  /*57d0*/  PRMT R49, R54, 0x7632, R49 ;  /* 0x0000763236317816 */ /* 0x000fe20000000031 */
[----:B------:R-:W0:Y:S01]  /*57e0*/  MUFU.RSQ R101, R101 ;  /* 0x0000006500657308 */ /* 0x000e220000001400 */
[----:B------:R-:W-:Y:S02]  /*57f0*/  PRMT R51, R52, 0x7632, R51 ;  /* 0x0000763234337816 */ /* 0x000fe40000000033 */
[----:B------:R-:W-:-:S02]  /*5800*/  PRMT R41, R59, 0x7632, R41 ;  /* 0x000076323b297816 */ /* 0x000fc40000000029 */
[----:B------:R-:W-:Y:S02]  /*5810*/  PRMT R46, R57, 0x7632, R46 ;  /* 0x00007632392e7816 */ /* 0x000fe4000000002e */
[----:B------:R-:W-:Y:S02]  /*5820*/  @!P5 FSEL R87, R87, R44, P6 ;  /* 0x0000002c5757d208 */ /* 0x000fe40003000000 */
[----:B------:R-:W-:Y:S02]  /*5830*/  PRMT R44, R58, 0x7632, R44 ;  /* 0x000076323a2c7816 */ /* 0x000fe4000000002c */
[----:B------:R-:W-:Y:S01]  /*5840*/  PRMT R48, R56, 0x7632, R48 ;  /* 0x0000763238307816 */ /* 0x000fe20000000030 */
[----:B------:R-:W-:Y:S01]  /*5850*/  IMAD.U32 R61, R55, 0x10000, RZ ;  /* 0x00010000373d7824 */ /* 0x000fe200078e00ff */
[----:B------:R-:W-:Y:S01]  /*5860*/  PRMT R50, R53, 0x7632, R50 ;  /* 0x0000763235327816 */ /* 0x000fe20000000032 */
[----:B------:R-:W-:Y:S02]  /*5870*/  IMAD.U32 R55, R45, 0x10000, RZ ;  /* 0x000100002d377824 */ /* 0x000fe400078e00ff */
[----:B------:R-:W-:-:S02]  /*5880*/  IMAD.U32 R63, R49, 0x10000, RZ ;  /* 0x00010000313f7824 */ /* 0x000fc400078e00ff */
[----:B------:R-:W-:Y:S02]  /*5890*/  IMAD.U32 R71, R51, 0x10000, RZ ;  /* 0x0001000033477824 */ /* 0x000fe400078e00ff */
[----:B------:R-:W-:Y:S02]  /*58a0*/  IMAD.U32 R41, R41, 0x10000, RZ ;  /* 0x0001000029297824 */ /* 0x000fe400078e00ff */
[----:B------:R-:W-:Y:S02]  /*58b0*/  IMAD.U32 R45, R44, 0x10000, RZ ;  /* 0x000100002c2d7824 */ /* 0x000fe400078e00ff */
[----:B------:R-:W-:Y:S02]  /*58c0*/  IMAD.U32 R49, R46, 0x10000, RZ ;  /* 0x000100002e317824 */ /* 0x000fe400078e00ff */
[----:B------:R-:W-:Y:S01]  /*58d0*/  IMAD.U32 R51, R48, 0x10000, RZ ;  /* 0x0001000030337824 */ /* 0x000fe200078e00ff */
[C---:B------:R-:W-:Y:S01]  /*58e0*/  FADD R60, -R96.reuse, R41 ;  /* 0x00000029603c7221 */ /* 0x040fe20000000100 */
[----:B------:R-:W-:Y:S01]  /*58f0*/  IMAD.U32 R69, R53, 0x10000, RZ ;  /* 0x0001000035457824 */ /* 0x000fe200078e00ff */
[----:B------:R-:W-:Y:S01]  /*5900*/  FADD R62, -R96, R45 ;  /* 0x0000002d603e7221 */ /* 0x000fe20000000100 */
[----:B------:R-:W-:Y:S01]  /*5910*/  IMAD.U32 R65, R54, 0x10000, RZ ;  /* 0x0001000036417824 */ /* 0x000fe200078e00ff */
[----:B------:R-:W-:Y:S01]  /*5920*/  FADD R64, -R96, R49 ;  /* 0x0000003160407221 */ /* 0x000fe20000000100 */
[----:B------:R-:W-:Y:S01]  /*5930*/  IMAD.U32 R73, R52, 0x10000, RZ ;  /* 0x0001000034497824 */ /* 0x000fe200078e00ff */
[C---:B------:R-:W-:Y:S01]  /*5940*/  FADD R66, -R96.reuse, R51 ;  /* 0x0000003360427221 */ /* 0x040fe20000000100 */
[----:B------:R-:W-:Y:S01]  /*5950*/  IMAD.U32 R59, R59, 0x10000, RZ ;  /* 0x000100003b3b7824 */ /* 0x000fe200078e00ff */
[----:B------:R-:W-:Y:S01]  /*5960*/  FADD R68, -R96, R55 ;  /* 0x0000003760447221 */ /* 0x000fe20000000100 */
[----:B------:R-:W-:Y:S01]  /*5970*/  IMAD.U32 R47, R58, 0x10000, RZ ;  /* 0x000100003a2f7824 */ /* 0x000fe200078e00ff */
[----:B------:R-:W-:Y:S01]  /*5980*/  FADD R70, -R96, R63 ;  /* 0x0000003f60467221 */ /* 0x000fe20000000100 */
[----:B------:R-:W-:-:S02]  /*5990*/  IMAD.U32 R57, R57, 0x10000, RZ ;  /* 0x0001000039397824 */ /* 0x000fc400078e00ff */
[----:B------:R-:W-:Y:S02]  /*59a0*/  IMAD.U32 R53, R56, 0x10000, RZ ;  /* 0x0001000038357824 */ /* 0x000fe400078e00ff */
[----:B------:R-:W-:Y:S01]  /*59b0*/  IMAD.U32 R67, R50, 0x10000, RZ ;  /* 0x0001000032437824 */ /* 0x000fe200078e00ff */
        /* <DEDUP_REMOVED lines=16> */
[----:B------:R-:W-:Y:S04]  /*5ac0*/  LDS.128 R64, [R111+0x2000] ;  /* 0x002000006f407984 */ /* 0x000fe80000000c00 */
[----:B------:R-:W0:Y:S04]  /*5ad0*/  LDS.128 R60, [R111+0x10] ;  /* 0x000010006f3c7984 */ /* 0x000e280000000c00 */
[----:B------:R-:W-:Y:S01]  /*5ae0*/  LDS.128 R68, [R111+0x2010] ;  /* 0x002010006f447984 */ /* 0x000fe20000000c00 */
[C---:B------:R-:W-:Y:S01]  /*5af0*/  FMUL R58, R101.reuse, R58 ;  /* 0x0000003a653a7220 */ /* 0x040fe20000400000 */
[----:B------:R-:W-:-:S02]  /*5b00*/  FMUL R56, R101, R56 ;  /* 0x0000003865387220 */ /* 0x000fc40000400000 */
[----:B------:R-:W-:Y:S01]  /*5b10*/  BAR.SYNC.DEFER_BLOCKING 0x0 ;  /* 0x0000000000007b1d */ /* 0x000fe20000010000 */
[C---:B------:R-:W-:Y:S01]  /*5b20*/  FMUL R46, R101.reuse, R46 ;  /* 0x0000002e652e7220 */ /* 0x040fe20000400000 */
[C---:B------:R-:W-:Y:S01]  /*5b30*/  FMUL R44, R101.reuse, R44 ;  /* 0x0000002c652c7220 */ /* 0x040fe20000400000 */
[C---:B------:R-:W-:Y:S01]  /*5b40*/  FMUL R50, R101.reuse, R50 ;  /* 0x0000003265327220 */ /* 0x040fe20000400000 */
[C---:B------:R-:W-:Y:S01]  /*5b50*/  FMUL R48, R101.reuse, R48 ;  /* 0x0000003065307220 */ /* 0x040fe20000400000 */
[C---:B------:R-:W-:Y:S01]  /*5b60*/  FMUL R54, R101.reuse, R54 ;  /* 0x0000003665367220 */ /* 0x040fe20000400000 */
[C---:B------:R-:W-:Y:S01]  /*5b70*/  FMUL R52, R101.reuse, R52 ;  /* 0x0000003465347220 */ /* 0x040fe20000400000 */
[C---:B------:R-:W-:Y:S01]  /*5b80*/  FMUL R55, R101.reuse, R72 ;  /* 0x0000004865377220 */ /* 0x040fe20000400000 */
[----:B------:R-:W-:-:S05]  /*5b90*/  FMUL R53, R101, R96 ;  /* 0x0000006065357220 */ /* 0x000fca0000400000 */
[----:B------:R-:W-:Y:S04]  /*5ba0*/  STS.128 [R110], R52 ;  /* 0x000000346e007388 */ /* 0x000fe80000000c00 */
[----:B------:R-:W-:Y:S04]  /*5bb0*/  STS.128 [R110+0x10], R48 ;  /* 0x000010306e007388 */ /* 0x000fe80000000c00 */
[----:B------:R1:W-:Y:S04]  /*5bc0*/  STS.128 [R110+0x20], R44 ;  /* 0x0000202c6e007388 */ /* 0x0003e80000000c00 */
[----:B------:R-:W-:Y:S04]  /*5bd0*/  STS.128 [R110+0x30], R56 ;  /* 0x000030386e007388 */ /* 0x000fe80000000c00 */
[----:B------:R-:W-:Y:S06]  /*5be0*/  BAR.SYNC.DEFER_BLOCKING 0x0 ;  /* 0x0000000000007b1d */ /* 0x000fec0000010000 */
[----:B------:R-:W4:Y:S01]  /*5bf0*/  LDS.128 R72, [R111] ;  /* 0x000000006f487984 */ /* 0x000f220000000c00 */
[----:B-1----:R-:W-:-:S02]  /*5c00*/  IMAD.U32 R47, R18, 0x10000, RZ ;  /* 0x00010000122f7824 */ /* 0x002fc400078e00ff */
[----:B------:R-:W-:Y:S02]  /*5c10*/  IMAD.U32 R45, R42, 0x10000, RZ ;  /* 0x000100002a2d7824 */ /* 0x000fe400078e00ff */
[----:B--2---:R-:W-:Y:S02]  /*5c20*/  FADD R44, R76, R47 ;  /* 0x0000002f4c2c7221 */ /* 0x004fe40000000000 */
[----:B---3--:R-:W-:Y:S02]  /*5c30*/  FADD R45, R80, R45 ;  /* 0x0000002d502d7221 */ /* 0x008fe40000000000 */
[----:B------:R-:W-:-:S04]  /*5c40*/  FADD R44, R44, 1 ;  /* 0x3f8000002c2c7421 */ /* 0x000fc80000000000 */
[----:B0-----:R-:W-:-:S05]  /*5c50*/  FFMA R60, R60, R44, R45 ;  /* 0x0000002c3c3c7223 */ /* 0x001fca000000002d */
[----:B------:R-:W-:Y:S01]  /*5c60*/  FSEL R46, R60, +INF , !P4 ;  /* 0x7f8000003c2e7808 */ /* 0x000fe20006000000 */
[----:B----4-:R-:W-:Y:S01]  /*5c70*/  FFMA R72, R94, R72, R97 ;  /* 0x000000485e487223 */ /* 0x010fe20000000061 */
[----:B------:R-:W-:-:S04]  /*5c80*/  FFMA R73, R99, R73, R92 ;  /* 0x0000004963497223 */ /* 0x000fc8000000005c */
[----:B------:R-:W-:Y:S02]  /*5c90*/  FSEL R41, R72, +INF , !P2 ;  /* 0x7f80000048297808 */ /* 0x000fe40005000000 */
[----:B------:R-:W-:-:S04]  /*5ca0*/  FSEL R92, R73, +INF , !P2 ;  /* 0x7f800000495c7808 */ /* 0x000fc80005000000 */
[C---:B------:R-:W-:Y:S02]  /*5cb0*/  FSETP.GEU.AND P5, PT, R41.reuse, R92, PT ;  /* 0x0000005c2900720b */ /* 0x040fe40003fae000 */
[----:B------:R-:W-:-:S11]  /*5cc0*/  FSETP.NAN.AND P6, PT, R41, R41, PT ;  /* 0x000000292900720b */ /* 0x000fd60003fc8000 */
[----:B------:R-:W-:Y:S02]  /*5cd0*/  @P5 FSEL R41, R41, R92, P6 ;  /* 0x0000005c29295208 */ /* 0x000fe40003000000 */
[C---:B------:R-:W-:Y:S02]  /*5ce0*/  FSETP.GEU.AND P5, PT, R89.reuse, R46, PT ;  /* 0x0000002e5900720b */ /* 0x040fe40003fae000 */
[----:B------:R-:W-:-:S11]  /*5cf0*/  FSETP.NAN.AND P6, PT, R89, R89, PT ;  /* 0x000000595900720b */ /* 0x000fd60003fc8000 */
[----:B------:R-:W-:Y:S02]  /*5d00*/  @P5 FSEL R89, R89, R46, P6 ;  /* 0x0000002e59595208 */ /* 0x000fe40003000000 */
[----:B------:R-:W-:-:S04]  /*5d10*/  FSEL R46, R60, -INF , !P4 ;  /* 0xff8000003c2e7808 */ /* 0x000fc80006000000 */
[C---:B------:R-:W-:Y:S02]  /*5d20*/  FSETP.GT.AND P5, PT, R87.reuse, R46, PT ;  /* 0x0000002e5700720b */ /* 0x040fe40003fa4000 */
[----:B------:R-:W-:Y:S02]  /*5d30*/  FSETP.NAN.AND P6, PT, R87, R87, PT ;  /* 0x000000575700720b */ /* 0x000fe40003fc8000 */
[----:B------:R-:W-:Y:S02]  /*5d40*/  PRMT R18, R18, 0x7632, R18 ;  /* 0x0000763212127816 */ /* 0x000fe40000000012 */
[----:B------:R-:W-:-:S07]  /*5d50*/  PRMT R42, R42, 0x7632, R42 ;  /* 0x000076322a2a7816 */ /* 0x000fce000000002a */
[----:B------:R-:W-:Y:S01]  /*5d60*/  @!P5 FSEL R87, R87, R46, P6 ;  /* 0x0000002e5757d208 */ /* 0x000fe20003000000 */
[----:B------:R-:W-:Y:S02]  /*5d70*/  IMAD.U32 R46, R18, 0x10000, RZ ;  /* 0x00010000122e7824 */ /* 0x000fe400078e00ff */
[----:B------:R-:W-:Y:S02]  /*5d80*/  IMAD.U32 R18, R42, 0x10000, RZ ;  /* 0x000100002a127824 */ /* 0x000fe400078e00ff */
[----:B------:R-:W-:Y:S02]  /*5d90*/  FADD R46, R77, R46 ;  /* 0x0000002e4d2e7221 */ /* 0x000fe40000000000 */
[----:B------:R-:W-:Y:S02]  /*5da0*/  FADD R18, R81, R18 ;  /* 0x0000001251127221 */ /* 0x000fe40000000000 */
[----:B------:R-:W-:-:S04]  /*5db0*/  FADD R47, R46, 1 ;  /* 0x3f8000002e2f7421 */ /* 0x000fc80000000000 */
[----:B------:R-:W-:-:S05]  /*5dc0*/  FFMA R61, R61, R47, R18 ;  /* 0x0000002f3d3d7223 */ /* 0x000fca0000000012 */
[----:B------:R-:W-:-:S04]  /*5dd0*/  FSEL R42, R61, +INF , !P4 ;  /* 0x7f8000003d2a7808 */ /* 0x000fc80006000000 */
[C---:B------:R-:W-:Y:S02]  /*5de0*/  FSETP.GEU.AND P5, PT, R89.reuse, R42, PT ;  /* 0x0000002a5900720b */ /* 0x040fe40003fae000 */
[----:B------:R-:W-:-:S11]  /*5df0*/  FSETP.NAN.AND P6, PT, R89, R89, PT ;  /* 0x000000595900720b */ /* 0x000fd60003fc8000 */
        /* <DEDUP_REMOVED lines=29> */
[----:B------:R-:W-:Y:S01]  /*5fd0*/  FSETP.NAN.AND P6, PT, R89, R89, PT ;  /* 0x000000595900720b */ /* 0x000fe20003fc8000 */
[----:B------:R-:W-:Y:S02]  /*5fe0*/  IMAD.U32 R51, R20, 0x10000, RZ ;  /* 0x0001000014337824 */ /* 0x000fe400078e00ff */
[----:B------:R-:W-:Y:S02]  /*5ff0*/  IMAD.U32 R43, R36, 0x10000, RZ ;  /* 0x00010000242b7824 */ /* 0x000fe400078e00ff */
[----:B------:R-:W-:-:S06]  /*6000*/  FADD R24, R51, R24 ;  /* 0x0000001833187221 */ /* 0x000fcc0000000000 */
[----:B------:R-:W-:Y:S02]  /*6010*/  @P5 FSEL R89, R89, R48, P6 ;  /* 0x0000003059595208 */ /* 0x000fe40003000000 */
[----:B------:R-:W-:Y:S01]  /*6020*/  FSEL R48, R63, -INF , !P4 ;  /* 0xff8000003f307808 */ /* 0x000fe20006000000 */
[----:B------:R-:W-:Y:S01]  /*6030*/  FADD R43, R43, R32 ;  /* 0x000000202b2b7221 */ /* 0x000fe20000000000 */
[----:B------:R-:W-:Y:S02]  /*6040*/  FADD R24, R24, 1 ;  /* 0x3f80000018187421 */ /* 0x000fe40000000000 */
[C---:B------:R-:W-:Y:S02]  /*6050*/  FSETP.GT.AND P5, PT, R87.reuse, R48, PT ;  /* 0x000000305700720b */ /* 0x040fe40003fa4000 */
[----:B------:R-:W-:Y:S01]  /*6060*/  FFMA R64, R64, R24, R43 ;  /* 0x0000001840407223 */ /* 0x000fe2000000002b */
[----:B------:R-:W-:-:S04]  /*6070*/  FSETP.NAN.AND P6, PT, R87, R87, PT ;  /* 0x000000575700720b */ /* 0x000fc80003fc8000 */
[----:B------:R-:W-:-:S06]  /*6080*/  FSEL R32, R64, +INF , P3 ;  /* 0x7f80000040207808 */ /* 0x000fcc0001800000 */
[----:B------:R-:W-:Y:S02]  /*6090*/  @!P5 FSEL R87, R87, R48, P6 ;  /* 0x000000305757d208 */ /* 0x000fe40003000000 */
[C---:B------:R-:W-:Y:S02]  /*60a0*/  FSETP.GEU.AND P5, PT, R89.reuse, R32, PT ;  /* 0x000000205900720b */ /* 0x040fe40003fae000 */
[----:B------:R-:W-:-:S11]  /*60b0*/  FSETP.NAN.AND P6, PT, R89, R89, PT ;  /* 0x000000595900720b */ /* 0x000fd60003fc8000 */
[----:B------:R-:W-:Y:S02]  /*60c0*/  @P5 FSEL R89, R89, R32, P6 ;  /* 0x0000002059595208 */ /* 0x000fe40003000000 */
[----:B------:R-:W-:-:S04]  /*60d0*/  FSEL R32, R64, -INF , P3 ;  /* 0xff80000040207808 */ /* 0x000fc80001800000 */
        /* <DEDUP_REMOVED lines=11> */
[----:B------:R-:W-:-:S04]  /*6190*/  FSEL R32, R65, +INF , P3 ;  /* 0x7f80000041207808 */ /* 0x000fc80001800000 */
[C---:B------:R-:W-:Y:S02]  /*61a0*/  FSETP.GEU.AND P5, PT, R89.reuse, R32, PT ;  /* 0x000000205900720b */ /* 0x040fe40003fae000 */
[----:B------:R-:W-:Y:S01]  /*61b0*/  FSETP.NAN.AND P6, PT, R89, R89, PT ;  /* 0x000000595900720b */ /* 0x000fe20003fc8000 */
[----:B------:R-:W-:Y:S02]  /*61c0*/  IMAD.U32 R51, R21, 0x10000, RZ ;  /* 0x0001000015337824 */ /* 0x000fe400078e00ff */
[----:B------:R-:W-:Y:S02]  /*61d0*/  IMAD.U32 R33, R37, 0x10000, RZ ;  /* 0x0001000025217824 */ /* 0x000fe400078e00ff */
[----:B------:R-:W-:-:S06]  /*61e0*/  FADD R26, R51, R26 ;  /* 0x0000001a331a7221 */ /* 0x000fcc0000000000 */
[----:B------:R-:W-:Y:S02]  /*61f0*/  @P5 FSEL R89, R89, R32, P6 ;  /* 0x0000002059595208 */ /* 0x000fe40003000000 */
[----:B------:R-:W-:-:S04]  /*6200*/  FSEL R32, R65, -INF , P3 ;  /* 0xff80000041207808 */ /* 0x000fc80001800000 */
[----:B------:R-:W-:Y:S01]  /*6210*/  FSETP.GT.AND P5, PT, R87, R32, PT ;  /* 0x000000205700720b */ /* 0x000fe20003fa4000 */
[----:B------:R-:W-:Y:S01]  /*6220*/  FADD R33, R33, R34 ;  /* 0x0000002221217221 */ /* 0x000fe20000000000 */
[----:B------:R-:W-:Y:S01]  /*6230*/  FADD R26, R26, 1 ;  /* 0x3f8000001a1a7421 */ /* 0x000fe20000000000 */
[----:B------:R-:W-:-:S03]  /*6240*/  FSETP.NAN.AND P6, PT, R87, R87, PT ;  /* 0x000000575700720b */ /* 0x000fc60003fc8000 */
[----:B------:R-:W-:-:S07]  /*6250*/  FFMA R66, R66, R26, R33 ;  /* 0x0000001a42427223 */ /* 0x000fce0000000021 */
[----:B------:R-:W-:Y:S02]  /*6260*/  @!P5 FSEL R87, R87, R32, P6 ;  /* 0x000000205757d208 */ /* 0x000fe40003000000 */
[----:B------:R-:W-:-:S04]  /*6270*/  FSEL R32, R66, +INF , P3 ;  /* 0x7f80000042207808 */ /* 0x000fc80001800000 */
[C---:B------:R-:W-:Y:S02]  /*6280*/  FSETP.GEU.AND P5, PT, R89.reuse, R32, PT ;  /* 0x000000205900720b */ /* 0x040fe40003fae000 */
[----:B------:R-:W-:-:S11]  /*6290*/  FSETP.NAN.AND P6, PT, R89, R89, PT ;  /* 0x000000595900720b */ /* 0x000fd60003fc8000 */
[----:B------:R-:W-:Y:S02]  /*62a0*/  @P5 FSEL R89, R89, R32, P6 ;  /* 0x0000002059595208 */ /* 0x000fe40003000000 */
[----:B------:R-:W-:-:S04]  /*62b0*/  FSEL R32, R66, -INF , P3 ;  /* 0xff80000042207808 */ /* 0x000fc80001800000 */
        /* <DEDUP_REMOVED lines=10> */
[----:B------:R-:W-:Y:S01]  /*6360*/  FFMA R67, R67, R21, R32 ;  /* 0x0000001543437223 */ /* 0x000fe20000000020 */
[----:B------:R-:W-:-:S04]  /*6370*/  IMAD.U32 R35, R22, 0x10000, RZ ;  /* 0x0001000016237824 */ /* 0x000fc800078e00ff */
[----:B------:R-:W-:Y:S01]  /*6380*/  FSEL R34, R67, +INF , P3 ;  /* 0x7f80000043227808 */ /* 0x000fe20001800000 */
[----:B------:R-:W-:Y:S01]  /*6390*/  IMAD.U32 R27, R38, 0x10000, RZ ;  /* 0x00010000261b7824 */ /* 0x000fe200078e00ff */
[----:B------:R-:W-:Y:S02]  /*63a0*/  FADD R12, R35, R12 ;  /* 0x0000000c230c7221 */ /* 0x000fe40000000000 */
[----:B------:R-:W-:Y:S01]  /*63b0*/  FSETP.GEU.AND P5, PT, R89, R34, PT ;  /* 0x000000225900720b */ /* 0x000fe20003fae000 */
[----:B------:R-:W-:Y:S01]  /*63c0*/  FADD R27, R27, R28 ;  /* 0x0000001c1b1b7221 */ /* 0x000fe20000000000 */
[----:B------:R-:W-:Y:S01]  /*63d0*/  FADD R28, R12, 1 ;  /* 0x3f8000000c1c7421 */ /* 0x000fe20000000000 */
[----:B------:R-:W-:Y:S02]  /*63e0*/  FSETP.NAN.AND P6, PT, R89, R89, PT ;  /* 0x000000595900720b */ /* 0x000fe40003fc8000 */
[----:B------:R-:W-:Y:S01]  /*63f0*/  PRMT R22, R22, 0x7632, R22 ;  /* 0x0000763216167816 */ /* 0x000fe20000000016 */
[----:B------:R-:W-:Y:S01]  /*6400*/  FFMA R68, R68, R28, R27 ;  /* 0x0000001c44447223 */ /* 0x000fe2000000001b */
[----:B------:R-:W-:-:S03]  /*6410*/  PRMT R38, R38, 0x7632, R38 ;  /* 0x0000763226267816 */ /* 0x000fc60000000026 */
[----:B------:R-:W-:Y:S01]  /*6420*/  IMAD.U32 R22, R22, 0x10000, RZ ;  /* 0x0001000016167824 */ /* 0x000fe200078e00ff */
[----:B------:R-:W-:Y:S02]  /*6430*/  FSEL R12, R68, +INF , P3 ;  /* 0x7f800000440c7808 */ /* 0x000fe40001800000 */
[----:B------:R-:W-:Y:S01]  /*6440*/  @P5 FSEL R89, R89, R34, P6 ;  /* 0x0000002259595208 */ /* 0x000fe20003000000 */
[----:B------:R-:W-:Y:S01]  /*6450*/  IMAD.U32 R34, R38, 0x10000, RZ ;  /* 0x0001000026227824 */ /* 0x000fe200078e00ff */
[----:B------:R-:W-:Y:S02]  /*6460*/  FADD R13, R22, R13 ;  /* 0x0000000d160d7221 */ /* 0x000fe40000000000 */
[----:B------:R-:W-:Y:S01]  /*6470*/  FSETP.GEU.AND P5, PT, R89, R12, PT ;  /* 0x0000000c5900720b */ /* 0x000fe20003fae000 */
[----:B------:R-:W-:Y:S01]  /*6480*/  FADD R34, R34, R29 ;  /* 0x0000001d22227221 */ /* 0x000fe20000000000 */
[----:B------:R-:W-:Y:S01]  /*6490*/  FADD R29, R13, 1 ;  /* 0x3f8000000d1d7421 */ /* 0x000fe20000000000 */
[----:B------:R-:W-:-:S03]  /*64a0*/  FSETP.NAN.AND P6, PT, R89, R89, PT ;  /* 0x000000595900720b */ /* 0x000fc60003fc8000 */
[----:B------:R-:W-:Y:S01]  /*64b0*/  FFMA R69, R69, R29, R34 ;  /* 0x0000001d45457223 */ /* 0x000fe20000000022 */
[----:B------:R-:W-:-:S06]  /*64c0*/  IMAD.U32 R13, R23, 0x10000, RZ ;  /* 0x00010000170d7824 */ /* 0x000fcc00078e00ff */
[----:B------:R-:W-:Y:S02]  /*64d0*/  @P5 FSEL R89, R89, R12, P6 ;  /* 0x0000000c59595208 */ /* 0x000fe40003000000 */
[----:B------:R-:W-:Y:S01]  /*64e0*/  FSEL R12, R69, +INF , P3 ;  /* 0x7f800000450c7808 */ /* 0x000fe20001800000 */
[----:B------:R-:W-:Y:S01]  /*64f0*/  IMAD.U32 R35, R39, 0x10000, RZ ;  /* 0x0001000027237824 */ /* 0x000fe200078e00ff */
[----:B------:R-:W-:Y:S02]  /*6500*/  FADD R13, R13, R14 ;  /* 0x0000000e0d0d7221 */ /* 0x000fe40000000000 */
[----:B------:R-:W-:Y:S01]  /*6510*/  FSETP.GEU.AND P5, PT, R89, R12, PT ;  /* 0x0000000c5900720b */ /* 0x000fe20003fae000 */
[----:B------:R-:W-:Y:S01]  /*6520*/  FADD R35, R35, R30 ;  /* 0x0000001e23237221 */ /* 0x000fe20000000000 */
[----:B------:R-:W-:Y:S01]  /*6530*/  FADD R30, R13, 1 ;  /* 0x3f8000000d1e7421 */ /* 0x000fe20000000000 */
[----:B------:R-:W-:-:S03]  /*6540*/  FSETP.NAN.AND P6, PT, R89, R89, PT ;  /* 0x000000595900720b */ /* 0x000fc60003fc8000 */
[----:B------:R-:W-:-:S07]  /*6550*/  FFMA R70, R70, R30, R35 ;  /* 0x0000001e46467223 */ /* 0x000fce0000000023 */
[----:B------:R-:W-:Y:S02]  /*6560*/  @P5 FSEL R89, R89, R12, P6 ;  /* 0x0000000c59595208 */ /* 0x000fe40003000000 */
[----:B------:R-:W-:-:S04]  /*6570*/  FSEL R12, R70, +INF , P3 ;  /* 0x7f800000460c7808 */ /* 0x000fc80001800000 */
[C---:B------:R-:W-:Y:S02]  /*6580*/  FSETP.GEU.AND P5, PT, R89.reuse, R12, PT ;  /* 0x0000000c5900720b */ /* 0x040fe40003fae000 */
[----:B------:R-:W-:Y:S02]  /*6590*/  FSETP.NAN.AND P6, PT, R89, R89, PT ;  /* 0x000000595900720b */ /* 0x000fe40003fc8000 */
[----:B------:R-:W-:Y:S02]  /*65a0*/  PRMT R23, R23, 0x7632, R23 ;  /* 0x0000763217177816 */ /* 0x000fe40000000017 */
[----:B------:R-:W-:-:S07]  /*65b0*/  PRMT R39, R39, 0x7632, R39 ;  /* 0x0000763227277816 */ /* 0x000fce0000000027 */
[----:B------:R-:W-:Y:S01]  /*65c0*/  @P5 FSEL R89, R89, R12, P6 ;  /* 0x0000000c59595208 */ /* 0x000fe20003000000 */
        /* <DEDUP_REMOVED lines=8> */
[----:B------:R-:W-:-:S11]  /*6650*/  FSETP.NAN.AND P6, PT, R89, R89, PT ;  /* 0x000000595900720b */ /* 0x000fd60003fc8000 */
[----:B------:R-:W-:Y:S02]  /*6660*/  @P5 FSEL R89, R89, R12, P6 ;  /* 0x0000000c59595208 */ /* 0x000fe40003000000 */
[----:B------:R-:W-:-:S04]  /*6670*/  FSEL R12, R67, -INF , P3 ;  /* 0xff800000430c7808 */ /* 0x000fc80001800000 */
[C---:B------:R-:W-:Y:S02]  /*6680*/  FSETP.GT.AND P5, PT, R87.reuse, R12, PT ;  /* 0x0000000c5700720b */ /* 0x040fe40003fa4000 */
[----:B------:R-:W-:-:S11]  /*6690*/  FSETP.NAN.AND P6, PT, R87, R87, PT ;  /* 0x000000575700720b */ /* 0x000fd60003fc8000 */
[----:B------:R-:W-:Y:S02]  /*66a0*/  @!P5 FSEL R87, R87, R12, P6 ;  /* 0x0000000c5757d208 */ /* 0x000fe40003000000 */
[----:B------:R-:W0:Y:S01]  /*66b0*/  SHFL.BFLY PT, R12, R89, 0x10, 0x1f ;  /* 0x0e001f00590c7f89 */ /* 0x000e2200000e0000 */
[C---:B------:R-:W-:Y:S02]  /*66c0*/  FSETP.NAN.AND P6, PT, R89.reuse, R89, PT ;  /* 0x000000595900720b */ /* 0x040fe40003fc8000 */
[----:B0-----:R-:W-:-:S13]  /*66d0*/  FSETP.GEU.AND P5, PT, R89, R12, PT ;  /* 0x0000000c5900720b */ /* 0x001fda0003fae000 */
        /* <DEDUP_REMOVED lines=30> */
[----:B------:R-:W-:Y:S02]  /*68c0*/  FSETP.NAN.AND P6, PT, R89, R89, PT ;  /* 0x000000595900720b */ /* 0x000fe40003fc8000 */
[----:B------:R-:W-:Y:S02]  /*68d0*/  FSEL R22, R72, -INF , !P2 ;  /* 0xff80000048167808 */ /* 0x000fe40005000000 */
[----:B------:R-:W-:Y:S02]  /*68e0*/  FSEL R13, R73, -INF , !P2 ;  /* 0xff800000490d7808 */ /* 0x000fe40005000000 */
[----:B0-----:R-:W-:Y:S01]  /*68f0*/  FSETP.GEU.AND P5, PT, R89, R12, PT ;  /* 0x0000000c5900720b */ /* 0x001fe20003fae000 */
[----:B------:R-:W-:-:S12]  /*6900*/  FFMA R74, R16, R74, R95 ;  /* 0x0000004a104a7223 */ /* 0x000fd8000000005f */
[----:B------:R-:W-:Y:S02]  /*6910*/  @P5 SEL R89, R89, R12, P6 ;  /* 0x0000000c59595207 */ /* 0x000fe40003000000 */
[C---:B------:R-:W-:Y:S02]  /*6920*/  FSETP.GT.AND P5, PT, R22.reuse, R13, PT ;  /* 0x0000000d1600720b */ /* 0x040fe40003fa4000 */
[----:B------:R-:W-:Y:S02]  /*6930*/  FSETP.NAN.AND P6, PT, R22, R22, PT ;  /* 0x000000161600720b */ /* 0x000fe40003fc8000 */
[----:B------:R-:W-:-:S09]  /*6940*/  FSEL R12, R74, +INF , !P2 ;  /* 0x7f8000004a0c7808 */ /* 0x000fd20005000000 */
[----:B------:R-:W-:Y:S02]  /*6950*/  @!P5 FSEL R22, R22, R13, P6 ;  /* 0x0000000d1616d208 */ /* 0x000fe40003000000 */
[C---:B------:R-:W-:Y:S02]  /*6960*/  FSETP.GEU.AND P5, PT, R41.reuse, R12, PT ;  /* 0x0000000c2900720b */ /* 0x040fe40003fae000 */
[----:B------:R-:W-:Y:S02]  /*6970*/  FSETP.NAN.AND P6, PT, R41, R41, PT ;  /* 0x000000292900720b */ /* 0x000fe40003fc8000 */
[----:B------:R-:W-:Y:S01]  /*6980*/  FSEL R13, R74, -INF , !P2 ;  /* 0xff8000004a0d7808 */ /* 0x000fe20005000000 */
[----:B------:R-:W-:-:S08]  /*6990*/  FFMA R75, R17, R75, R40 ;  /* 0x0000004b114b7223 */ /* 0x000fd00000000028 */
[----:B------:R-:W-:Y:S02]  /*69a0*/  @P5 FSEL R41, R41, R12, P6 ;  /* 0x0000000c29295208 */ /* 0x000fe40003000000 */
[C---:B------:R-:W-:Y:S02]  /*69b0*/  FSETP.GT.AND P5, PT, R22.reuse, R13, PT ;  /* 0x0000000d1600720b */ /* 0x040fe40003fa4000 */
[----:B------:R-:W-:Y:S02]  /*69c0*/  FSETP.NAN.AND P6, PT, R22, R22, PT ;  /* 0x000000161600720b */ /* 0x000fe40003fc8000 */
[----:B------:R-:W-:-:S09]  /*69d0*/  FSEL R12, R75, +INF , !P2 ;  /* 0x7f8000004b0c7808 */ /* 0x000fd20005000000 */
[----:B------:R-:W-:Y:S02]  /*69e0*/  @!P5 FSEL R22, R22, R13, P6 ;  /* 0x0000000d1616d208 */ /* 0x000fe40003000000 */
[C---:B------:R-:W-:Y:S02]  /*69f0*/  FSETP.GEU.AND P5, PT, R41.reuse, R12, PT ;  /* 0x0000000c2900720b */ /* 0x040fe40003fae000 */
[----:B------:R-:W-:Y:S02]  /*6a00*/  FSETP.NAN.AND P6, PT, R41, R41, PT ;  /* 0x000000292900720b */ /* 0x000fe40003fc8000 */
[----:B------:R-:W-:-:S09]  /*6a10*/  FSEL R13, R75, -INF , !P2 ;  /* 0xff8000004b0d7808 */ /* 0x000fd20005000000 */
[----:B------:R-:W-:Y:S02]  /*6a20*/  @P5 FSEL R41, R41, R12, P6 ;  /* 0x0000000c29295208 */ /* 0x000fe40003000000 */
[C---:B------:R-:W-:Y:S02]  /*6a30*/  FSETP.GT.AND P5, PT, R22.reuse, R13, PT ;  /* 0x0000000d1600720b */ /* 0x040fe40003fa4000 */
[----:B------:R-:W-:-:S11]  /*6a40*/  FSETP.NAN.AND P6, PT, R22, R22, PT ;  /* 0x000000161600720b */ /* 0x000fd60003fc8000 */
[----:B------:R-:W-:Y:S02]  /*6a50*/  @!P5 FSEL R22, R22, R13, P6 ;  /* 0x0000000d1616d208 */ /* 0x000fe40003000000 */
[----:B------:R-:W0:Y:S01]  /*6a60*/  LDS.128 R12, [R111+0x10] ;  /* 0x000010006f0c7984 */ /* 0x000e220000000c00 */
[----:B------:R-:W-:Y:S01]  /*6a70*/  FSETP.NAN.AND P6, PT, R41, R41, PT ;  /* 0x000000292900720b */ /* 0x000fe20003fc8000 */
[----:B0-----:R-:W-:-:S05]  /*6a80*/  FFMA R44, R44, R12, R45 ;  /* 0x0000000c2c2c7223 */ /* 0x001fca000000002d */
[----:B------:R-:W-:-:S04]  /*6a90*/  FSEL R12, R44, +INF , !P2 ;  /* 0x7f8000002c0c7808 */ /* 0x000fc80005000000 */
[----:B------:R-:W-:Y:S02]  /*6aa0*/  FSETP.GEU.AND P5, PT, R41, R12, PT ;  /* 0x0000000c2900720b */ /* 0x000fe40003fae000 */
[----:B------:R-:W-:Y:S01]  /*6ab0*/  FSEL R17, R44, -INF , !P2 ;  /* 0xff8000002c117808 */ /* 0x000fe20005000000 */
[----:B------:R-:W-:-:S10]  /*6ac0*/  FFMA R47, R47, R13, R18 ;  /* 0x0000000d2f2f7223 */ /* 0x000fd40000000012 */
[----:B------:R-:W-:Y:S02]  /*6ad0*/  @P5 FSEL R41, R41, R12, P6 ;  /* 0x0000000c29295208 */ /* 0x000fe40003000000 */
        /* <DEDUP_REMOVED lines=30> */
[----:B------:R-:W-:-:S03]  /*6cc0*/  FSETP.NAN.AND P6, PT, R41, R41, PT ;  /* 0x000000292900720b */ /* 0x000fc60003fc8000 */
[----:B------:R-:W1:Y:S01]  /*6cd0*/  LDS.128 R108, [R111+0x2010] ;  /* 0x002010006f6c7984 */ /* 0x000e620000000c00 */
[----:B0-----:R-:W-:-:S05]  /*6ce0*/  FFMA R43, R24, R12, R43 ;  /* 0x0000000c182b7223 */ /* 0x001fca000000002b */
[----:B------:R-:W-:-:S04]  /*6cf0*/  FSEL R12, R43, +INF , P1 ;  /* 0x7f8000002b0c7808 */ /* 0x000fc80000800000 */
[----:B------:R-:W-:Y:S02]  /*6d00*/  FSETP.GEU.AND P5, PT, R41, R12, PT ;  /* 0x0000000c2900720b */ /* 0x000fe40003fae000 */
[----:B------:R-:W-:Y:S01]  /*6d10*/  FSEL R17, R43, -INF , P1 ;  /* 0xff8000002b117808 */ /* 0x000fe20000800000 */
[----:B------:R-:W-:-:S10]  /*6d20*/  FFMA R24, R25, R13, R20 ;  /* 0x0000000d19187223 */ /* 0x000fd40000000014 */
[----:B------:R-:W-:Y:S02]  /*6d30*/  @P5 FSEL R41, R41, R12, P6 ;  /* 0x0000000c29295208 */ /* 0x000fe40003000000 */
[C---:B------:R-:W-:Y:S02]  /*6d40*/  FSETP.GT.AND P5, PT, R22.reuse, R17, PT ;  /* 0x000000111600720b */ /* 0x040fe40003fa4000 */
[----:B------:R-:W-:Y:S02]  /*6d50*/  FSETP.NAN.AND P6, PT, R22, R22, PT ;  /* 0x000000161600720b */ /* 0x000fe40003fc8000 */
[----:B------:R-:W-:-:S09]  /*6d60*/  FSEL R12, R24, +INF , P1 ;  /* 0x7f800000180c7808 */ /* 0x000fd20000800000 */
[----:B------:R-:W-:Y:S02]  /*6d70*/  @!P5 FSEL R22, R22, R17, P6 ;  /* 0x000000111616d208 */ /* 0x000fe40003000000 */
[C---:B------:R-:W-:Y:S02]  /*6d80*/  FSETP.GEU.AND P5, PT, R41.reuse, R12, PT ;  /* 0x0000000c2900720b */ /* 0x040fe40003fae000 */
[----:B------:R-:W-:Y:S02]  /*6d90*/  FSETP.NAN.AND P6, PT, R41, R41, PT ;  /* 0x000000292900720b */ /* 0x000fe40003fc8000 */
[----:B------:R-:W-:Y:S01]  /*6da0*/  FSEL R13, R24, -INF , P1 ;  /* 0xff800000180d7808 */ /* 0x000fe20000800000 */
[----:B------:R-:W-:-:S08]  /*6db0*/  FFMA R26, R26, R14, R33 ;  /* 0x0000000e1a1a7223 */ /* 0x000fd00000000021 */
        /* <DEDUP_REMOVED lines=14> */
[C---:B------:R-:W-:Y:S01]  /*6ea0*/  FSETP.GEU.AND P5, PT, R41.reuse, R12, PT ;  /* 0x0000000c2900720b */ /* 0x040fe20003fae000 */
[----:B-1----:R-:W-:Y:S01]  /*6eb0*/  FFMA R108, R28, R108, R27 ;  /* 0x0000006c1c6c7223 */ /* 0x002fe2000000001b */
[----:B------:R-:W-:-:S11]  /*6ec0*/  FSETP.NAN.AND P6, PT, R41, R41, PT ;  /* 0x000000292900720b */ /* 0x000fd60003fc8000 */
[----:B------:R-:W-:Y:S02]  /*6ed0*/  @P5 FSEL R41, R41, R12, P6 ;  /* 0x0000000c29295208 */ /* 0x000fe40003000000 */
[----:B------:R-:W-:-:S04]  /*6ee0*/  FSEL R12, R108, +INF , P1 ;  /* 0x7f8000006c0c7808 */ /* 0x000fc80000800000 */
[----:B------:R-:W-:Y:S01]  /*6ef0*/  FSETP.GEU.AND P5, PT, R41, R12, PT ;  /* 0x0000000c2900720b */ /* 0x000fe20003fae000 */
[----:B------:R-:W-:Y:S01]  /*6f00*/  FFMA R109, R29, R109, R34 ;  /* 0x0000006d1d6d7223 */ /* 0x000fe20000000022 */
[----:B------:R-:W-:-:S11]  /*6f10*/  FSETP.NAN.AND P6, PT, R41, R41, PT ;  /* 0x000000292900720b */ /* 0x000fd60003fc8000 */
[----:B------:R-:W-:Y:S02]  /*6f20*/  @P5 FSEL R41, R41, R12, P6 ;  /* 0x0000000c29295208 */ /* 0x000fe40003000000 */
[----:B------:R-:W-:-:S04]  /*6f30*/  FSEL R12, R109, +INF , P1 ;  /* 0x7f8000006d0c7808 */ /* 0x000fc80000800000 */
[C---:B------:R-:W-:Y:S01]  /*6f40*/  FSETP.GEU.AND P5, PT, R41.reuse, R12, PT ;  /* 0x0000000c2900720b */ /* 0x040fe20003fae000 */
[----:B------:R-:W-:Y:S01]  /*6f50*/  FFMA R110, R30, R110, R35 ;  /* 0x0000006e1e6e7223 */ /* 0x000fe20000000023 */
        /* <DEDUP_REMOVED lines=8> */
[C---:B------:R-:W-:Y:S02]  /*6fe0*/  FSETP.GEU.AND P5, PT, R41.reuse, R12, PT ;  /* 0x0000000c2900720b */ /* 0x040fe40003fae000 */
[----:B------:R-:W-:-:S11]  /*6ff0*/  FSETP.NAN.AND P6, PT, R41, R41, PT ;  /* 0x000000292900720b */ /* 0x000fd60003fc8000 */
[----:B------:R-:W-:-:S05]  /*7000*/  @P5 FSEL R41, R41, R12, P6 ;  /* 0x0000000c29295208 */ /* 0x000fca0003000000 */
[----:B------:R-:W0:Y:S01]  /*7010*/  SHFL.BFLY PT, R12, R41, 0x10, 0x1f ;  /* 0x0e001f00290c7f89 */ /* 0x000e2200000e0000 */
[----:B------:R-:W-:-:S04]  /*7020*/  FSEL R13, R25, -INF , P1 ;  /* 0xff800000190d7808 */ /* 0x000fc80000800000 */
[C---:B------:R-:W-:Y:S02]  /*7030*/  FSETP.GT.AND P5, PT, R22.reuse, R13, PT ;  /* 0x0000000d1600720b */ /* 0x040fe40003fa4000 */
[----:B------:R-:W-:-:S11]  /*7040*/  FSETP.NAN.AND P6, PT, R22, R22, PT ;  /* 0x000000161600720b */ /* 0x000fd60003fc8000 */
[----:B------:R-:W-:Y:S02]  /*7050*/  @!P5 FSEL R22, R22, R13, P6 ;  /* 0x0000000d1616d208 */ /* 0x000fe40003000000 */
[C---:B0-----:R-:W-:Y:S02]  /*7060*/  FSETP.GEU.AND P5, PT, R41.reuse, R12, PT ;  /* 0x0000000c2900720b */ /* 0x041fe40003fae000 */
        /* <DEDUP_REMOVED lines=32> */
[----:B------:R-:W-:Y:S01]  /*7270*/  FSETP.NAN.AND P6, PT, R41, R41, PT ;  /* 0x000000292900720b */ /* 0x000fe20003fc8000 */
[----:B------:R-:W-:Y:S01]  /*7280*/  IMAD.WIDE R20, R3, R85, c[0x0][0x1a8] ;  /* 0x00006a0003147625 */ /* 0x000fe200078e0255 */
[----:B------:R-:W-:Y:S02]  /*7290*/  F2FP.BF16.PACK_AB R13, R91, R90 ;  /* 0x0000005a5b0d723e */ /* 0x000fe400000010ff */
[----:B------:R-:W-:Y:S02]  /*72a0*/  F2FP.BF16.PACK_AB R14, R61, R60 ;  /* 0x0000003c3d0e723e */ /* 0x000fe400000010ff */
[----:B------:R-:W-:-:S05]  /*72b0*/  F2FP.BF16.PACK_AB R15, R63, R62 ;  /* 0x0000003e3f0f723e */ /* 0x000fca00000010ff */
[----:B------:R-:W-:Y:S02]  /*72c0*/  @P5 SEL R41, R41, R12, P6 ;  /* 0x0000000c29295207 */ /* 0x000fe40003000000 */
[----:B------:R-:W-:Y:S01]  /*72d0*/  F2FP.BF16.PACK_AB R12, R93, R88 ;  /* 0x000000585d0c723e */ /* 0x000fe200000010ff */
[-C--:B------:R-:W-:Y:S01]  /*72e0*/  IMAD.WIDE R106, R106, R85.reuse, c[0x0][0x1a8] ;  /* 0x00006a006a6a7625 */ /* 0x080fe200078e0255 */
[----:B------:R-:W-:Y:S02]  /*72f0*/  F2FP.BF16.PACK_AB R72, R73, R72 ;  /* 0x000000484948723e */ /* 0x000fe400000010ff */
[----:B------:R-:W-:Y:S01]  /*7300*/  ISETP.NE.AND P5, PT, R11, RZ, PT ;  /* 0x000000ff0b00720c */ /* 0x000fe20003fa5270 */
[----:B------:R0:W-:Y:S01]  /*7310*/  @!P4 STG.E.128 [R20.64], R12 ;  /* 0x0000000c1400c986 */ /* 0x0001e2000c101d04 */
[----:B------:R-:W-:Y:S01]  /*7320*/  F2FP.BF16.PACK_AB R16, R65, R64 ;  /* 0x000000404110723e */ /* 0x000fe200000010ff */
[----:B------:R-:W-:Y:S01]  /*7330*/  IMAD.WIDE R10, R10, R85, c[0x0][0x1a8] ;  /* 0x00006a000a0a7625 */ /* 0x000fe200078e0255 */
[----:B------:R-:W-:-:S02]  /*7340*/  F2FP.BF16.PACK_AB R17, R67, R66 ;  /* 0x000000424311723e */ /* 0x000fc400000010ff */
[----:B------:R-:W-:Y:S02]  /*7350*/  F2FP.BF16.PACK_AB R18, R69, R68 ;  /* 0x000000444512723e */ /* 0x000fe400000010ff */
[----:B------:R-:W-:Y:S02]  /*7360*/  F2FP.BF16.PACK_AB R19, R71, R70 ;  /* 0x000000464713723e */ /* 0x000fe400000010ff */
[----:B------:R-:W-:Y:S02]  /*7370*/  F2FP.BF16.PACK_AB R73, R75, R74 ;  /* 0x0000004a4b49723e */ /* 0x000fe400000010ff */
[----:B------:R-:W-:Y:S02]  /*7380*/  F2FP.BF16.PACK_AB R74, R47, R44 ;  /* 0x0000002c2f4a723e */ /* 0x000fe400000010ff */
[----:B------:R-:W-:Y:S02]  /*7390*/  F2FP.BF16.PACK_AB R75, R46, R49 ;  /* 0x000000312e4b723e */ /* 0x000fe400000010ff */
[----:B------:R-:W-:-:S02]  /*73a0*/  F2FP.BF16.PACK_AB R25, R25, R26 ;  /* 0x0000001a1919723e */ /* 0x000fc400000010ff */
[----:B------:R-:W-:Y:S01]  /*73b0*/  F2FP.BF16.PACK_AB R24, R24, R43 ;  /* 0x0000002b1818723e */ /* 0x000fe200000010ff */
[----:B0-----:R-:W-:Y:S01]  /*73c0*/  IMAD.WIDE R12, R86, R85, c[0x0][0x1a8] ;  /* 0x00006a00560c7625 */ /* 0x001fe200078e0255 */
[----:B------:R-:W-:Y:S02]  /*73d0*/  F2FP.BF16.PACK_AB R26, R109, R108 ;  /* 0x0000006c6d1a723e */ /* 0x000fe400000010ff */
[----:B------:R-:W-:Y:S01]  /*73e0*/  F2FP.BF16.PACK_AB R27, R27, R110 ;  /* 0x0000006e1b1b723e */ /* 0x000fe200000010ff */
[----:B------:R-:W-:Y:S04]  /*73f0*/  @P3 STG.E.128 [R106.64], R16 ;  /* 0x000000106a003986 */ /* 0x000fe8000c101d04 */
[----:B------:R-:W-:Y:S04]  /*7400*/  @!P2 STG.E.128 [R10.64], R72 ;  /* 0x000000480a00a986 */ /* 0x000fe8000c101d04 */
[----:B------:R-:W-:Y:S01]  /*7410*/  @P1 STG.E.128 [R12.64], R24 ;  /* 0x000000180c001986 */ /* 0x000fe2000c101d04 */
[----:B------:R-:W-:-:S03]  /*7420*/  LOP3.LUT P4, RZ, R5, 0x1f, RZ, 0xc0, !PT ;  /* 0x0000001f05ff7812 */ /* 0x000fc6000788c0ff */
[----:B------:R-:W-:Y:S06]  /*7430*/  BAR.SYNC.DEFER_BLOCKING 0x0 ;  /* 0x0000000000007b1d */ /* 0x000fec0000010000 */
[----:B------:R-:W0:Y:S01]  /*7440*/  SHFL.BFLY PT, R28, R87, 0x10, 0x1f ;  /* 0x0e001f00571c7f89 */ /* 0x000e2200000e0000 */
[----:B------:R-:W-:-:S03]  /*7450*/  ISETP.GE.AND P6, PT, R5, 0x10, PT ;  /* 0x000000100500780c */ /* 0x000fc60003fc6270 */
[----:B------:R-:W1:Y:S04]  /*7460*/  SHFL.BFLY PT, R3, R22, 0x10, 0x1f ;  /* 0x0e001f0016037f89 */ /* 0x000e6800000e0000 */
[----:B------:R-:W-:Y:S04]  /*7470*/  @!P4 STS [R84], R89 ;  /* 0x000000595400c388 */ /* 0x000fe80000000800 */
[----:B------:R-:W-:Y:S04]  /*7480*/  @!P4 STS [R84+0x20], R41 ;  /* 0x000020295400c388 */ /* 0x000fe80000000800 */
[----:B------:R-:W-:Y:S01]  /*7490*/  BAR.SYNC.DEFER_BLOCKING 0x0 ;  /* 0x0000000000007b1d */ /* 0x000fe20000010000 */
[----:B0-----:R-:W-:-:S02]  /*74a0*/  FSETP.GT.AND P2, PT, R87, R28, PT ;  /* 0x0000001c5700720b */ /* 0x001fc40003f44000 */
[----:B-1----:R-:W-:Y:S02]  /*74b0*/  FSETP.GT.AND P1, PT, R22, R3, PT ;  /* 0x000000031600720b */ /* 0x002fe40003f24000 */
[C---:B------:R-:W-:Y:S01]  /*74c0*/  FSETP.NAN.AND P3, PT, R87.reuse, R87, PT ;  /* 0x000000575700720b */ /* 0x040fe20003f68000 */
[----:B------:R-:W-:Y:S08]  /*74d0*/  @!P6 LDS R9, [R5.X4] ;  /* 0x000000000509e984 */ /* 0x000ff00000004800 */
[----:B------:R-:W-:-:S02]  /*74e0*/  @!P2 FSEL R87, R87, R28, P3 ;  /* 0x0000001c5757a208 */ /* 0x000fc40001800000 */
[----:B------:R-:W-:-:S03]  /*74f0*/  FSETP.NAN.AND P2, PT, R22, R22, PT ;  /* 0x000000161600720b */ /* 0x000fc60003f48000 */
[----:B------:R-:W0:Y:S01]  /*7500*/  SHFL.BFLY PT, R12, R87, 0x8, 0x1f ;  /* 0x0d001f00570c7f89 */ /* 0x000e2200000e0000 */
[----:B------:R-:W-:-:S05]  /*7510*/  @!P1 FSEL R22, R22, R3, P2 ;  /* 0x0000000316169208 */ /* 0x000fca0001000000 */
[----:B------:R-:W1:Y:S01]  /*7520*/  SHFL.BFLY PT, R3, R22, 0x8, 0x1f ;  /* 0x0d001f0016037f89 */ /* 0x000e6200000e0000 */
[C---:B------:R-:W-:Y:S02]  /*7530*/  FSETP.NAN.AND P3, PT, R87.reuse, R87, PT ;  /* 0x000000575700720b */ /* 0x040fe40003f68000 */
[----:B0-----:R-:W-:Y:S01]  /*7540*/  FSETP.GT.AND P2, PT, R87, R12, PT ;  /* 0x0000000c5700720b */ /* 0x001fe20003f44000 */
[----:B------:R-:W0:Y:S01]  /*7550*/  SHFL.BFLY PT, R10, R9, 0x4, 0x1f ;  /* 0x0c801f00090a7f89 */ /* 0x000e2200000e0000 */
[----:B-1----:R-:W-:-:S11]  /*7560*/  FSETP.GT.AND P1, PT, R22, R3, PT ;  /* 0x000000031600720b */ /* 0x002fd60003f24000 */
[----:B------:R-:W-:Y:S02]  /*7570*/  @!P2 FSEL R87, R87, R12, P3 ;  /* 0x0000000c5757a208 */ /* 0x000fe40001800000 */
[----:B------:R-:W-:-:S03]  /*7580*/  FSETP.NAN.AND P3, PT, R22, R22, PT ;  /* 0x000000161600720b */ /* 0x000fc60003f68000 */
[----:B------:R-:W1:Y:S01]  /*7590*/  SHFL.BFLY PT, R12, R87, 0x4, 0x1f ;  /* 0x0c801f00570c7f89 */ /* 0x000e6200000e0000 */
[----:B------:R-:W-:Y:S02]  /*75a0*/  @!P1 FSEL R22, R22, R3, P3 ;  /* 0x0000000316169208 */ /* 0x000fe40001800000 */
[C---:B------:R-:W-:Y:S02]  /*75b0*/  FSETP.NAN.AND P1, PT, R9.reuse, R9, PT ;  /* 0x000000090900720b */ /* 0x040fe40003f28000 */
[----:B0-----:R-:W-:-:S04]  /*75c0*/  FSETP.GEU.AND P2, PT, R9, R10, PT ;  /* 0x0000000a0900720b */ /* 0x001fc80003f4e000 */
[C---:B------:R-:W-:Y:S01]  /*75d0*/  FSEL R10, R9.reuse, R10, !P2 ;  /* 0x0000000a090a7208 */ /* 0x040fe20005000000 */
[----:B------:R-:W0:Y:S03]  /*75e0*/  SHFL.BFLY PT, R11, R22, 0x4, 0x1f ;  /* 0x0c801f00160b7f89 */ /* 0x000e2600000e0000 */
[----:B------:R-:W-:-:S05]  /*75f0*/  FSEL R10, R9, R10, P1 ;  /* 0x0000000a090a7208 */ /* 0x000fca0000800000 */
[----:B------:R-:W2:Y:S01]  /*7600*/  SHFL.BFLY PT, R3, R10, 0x2, 0x1f ;  /* 0x0c401f000a037f89 */ /* 0x000ea200000e0000 */
[C---:B-1----:R-:W-:Y:S02]  /*7610*/  FSETP.GT.AND P2, PT, R87.reuse, R12, PT ;  /* 0x0000000c5700720b */ /* 0x042fe40003f44000 */
[----:B------:R-:W-:Y:S02]  /*7620*/  FSETP.NAN.AND P3, PT, R87, R87, PT ;  /* 0x000000575700720b */ /* 0x000fe40003f68000 */
[----:B0-----:R-:W-:-:S09]  /*7630*/  FSETP.GT.AND P1, PT, R22, R11, PT ;  /* 0x0000000b1600720b */ /* 0x001fd20003f24000 */
[----:B------:R-:W-:Y:S02]  /*7640*/  @!P2 FSEL R87, R87, R12, P3 ;  /* 0x0000000c5757a208 */ /* 0x000fe40001800000 */
[----:B------:R-:W-:Y:S02]  /*7650*/  FSETP.NAN.AND P3, PT, R22, R22, PT ;  /* 0x000000161600720b */ /* 0x000fe40003f68000 */
[----:B--2---:R-:W-:Y:S01]  /*7660*/  FSETP.GEU.AND P2, PT, R10, R3, PT ;  /* 0x000000030a00720b */ /* 0x004fe20003f4e000 */
[----:B------:R-:W0:Y:S01]  /*7670*/  SHFL.BFLY PT, R12, R87, 0x2, 0x1f ;  /* 0x0c401f00570c7f89 */ /* 0x000e2200000e0000 */
[----:B------:R-:W-:Y:S02]  /*7680*/  @!P1 FSEL R22, R22, R11, P3 ;  /* 0x0000000b16169208 */ /* 0x000fe40001800000 */
[----:B------:R-:W-:-:S03]  /*7690*/  FSETP.NAN.AND P1, PT, R10, R10, PT ;  /* 0x0000000a0a00720b */ /* 0x000fc60003f28000 */
[----:B------:R-:W1:Y:S06]  /*76a0*/  SHFL.BFLY PT, R9, R22, 0x2, 0x1f ;  /* 0x0c401f0016097f89 */ /* 0x000e6c00000e0000 */
[----:B------:R-:W-:-:S05]  /*76b0*/  @P2 FSEL R10, R10, R3, P1 ;  /* 0x000000030a0a2208 */ /* 0x000fca0000800000 */
[----:B------:R-:W2:Y:S01]  /*76c0*/  SHFL.BFLY PT, R3, R10, 0x1, 0x1f ;  /* 0x0c201f000a037f89 */ /* 0x000ea200000e0000 */
[C---:B0-----:R-:W-:Y:S02]  /*76d0*/  FSETP.GT.AND P2, PT, R87.reuse, R12, PT ;  /* 0x0000000c5700720b */ /* 0x041fe40003f44000 */
[----:B------:R-:W-:Y:S02]  /*76e0*/  FSETP.NAN.AND P3, PT, R87, R87, PT ;  /* 0x000000575700720b */ /* 0x000fe40003f68000 */
[----:B-1----:R-:W-:-:S09]  /*76f0*/  FSETP.GT.AND P1, PT, R22, R9, PT ;  /* 0x000000091600720b */ /* 0x002fd20003f24000 */
[----:B------:R-:W-:Y:S02]  /*7700*/  @!P2 FSEL R87, R87, R12, P3 ;  /* 0x0000000c5757a208 */ /* 0x000fe40001800000 */
[----:B--2---:R-:W-:Y:S02]  /*7710*/  FSETP.GEU.AND P2, PT, R10, R3, PT ;  /* 0x000000030a00720b */ /* 0x004fe40003f4e000 */
[----:B------:R-:W-:-:S04]  /*7720*/  FSETP.NAN.AND P3, PT, R22, R22, PT ;  /* 0x000000161600720b */ /* 0x000fc80003f68000 */
[----:B------:R-:W-:Y:S02]  /*7730*/  @!P1 FSEL R22, R22, R9, P3 ;  /* 0x0000000916169208 */ /* 0x000fe40001800000 */
[----:B------:R-:W-:-:S05]  /*7740*/  FSETP.NAN.AND P1, PT, R10, R10, PT ;  /* 0x0000000a0a00720b */ /* 0x000fca0003f28000 */
[----:B------:R-:W-:-:S05]  /*7750*/  @P2 SEL R10, R10, R3, P1 ;  /* 0x000000030a0a2207 */ /* 0x000fca0000800000 */
[----:B------:R-:W-:Y:S04]  /*7760*/  @P5 STS [R5.X4], R10 ;  /* 0x0000000a05005388 */ /* 0x000fe80000004800 */
[----:B------:R-:W-:Y:S06]  /*7770*/  BAR.SYNC.DEFER_BLOCKING 0x0 ;  /* 0x0000000000007b1d */ /* 0x000fec0000010000 */
[----:B------:R-:W-:Y:S04]  /*7780*/  LDS R28, [RZ] ;  /* 0x00000000ff1c7984 */ /* 0x000fe80000000800 */
[----:B------:R-:W-:Y:S04]  /*7790*/  LDS R29, [0x20] ;  /* 0x00002000ff1d7984 */ /* 0x000fe80000000800 */
[----:B------:R-:W-:Y:S06]  /*77a0*/  BAR.SYNC.DEFER_BLOCKING 0x0 ;  /* 0x0000000000007b1d */ /* 0x000fec0000010000 */
[----:B------:R-:W0:Y:S04]  /*77b0*/  SHFL.BFLY PT, R12, R87, 0x1, 0x1f ;  /* 0x0c201f00570c7f89 */ /* 0x000e2800000e0000 */
[----:B------:R-:W1:Y:S01]  /*77c0*/  SHFL.BFLY PT, R9, R22, 0x1, 0x1f ;  /* 0x0c201f0016097f89 */ /* 0x000e6200000e0000 */
[----:B------:R-:W-:-:S02]  /*77d0*/  FSETP.NAN.AND P3, PT, R87, R87, PT ;  /* 0x000000575700720b */ /* 0x000fc40003f68000 */
[----:B------:R-:W-:Y:S02]  /*77e0*/  LOP3.LUT R3, R5, 0x1, RZ, 0xc0, !PT ;  /* 0x0000000105037812 */ /* 0x000fe400078ec0ff */
[----:B0-----:R-:W-:Y:S01]  /*77f0*/  FSETP.GT.AND P2, PT, R87, R12, PT ;  /* 0x0000000c5700720b */ /* 0x001fe20003f44000 */
[----:B------:R-:W-:Y:S01]  /*7800*/  STS.64 [RZ], R28 ;  /* 0x0000001cff007388 */ /* 0x000fe20000000a00 */
[----:B-1----:R-:W-:-:S11]  /*7810*/  FSETP.GT.AND P1, PT, R22, R9, PT ;  /* 0x000000091600720b */ /* 0x002fd60003f24000 */
[----:B------:R-:W-:Y:S01]  /*7820*/  @!P2 SEL R87, R87, R12, P3 ;  /* 0x0000000c5757a207 */ /* 0x000fe20001800000 */
[----:B------:R-:W-:Y:S01]  /*7830*/  BAR.SYNC.DEFER_BLOCKING 0x0 ;  /* 0x0000000000007b1d */ /* 0x000fe20000010000 */
[----:B------:R-:W-:-:S04]  /*7840*/  FSETP.NAN.AND P2, PT, R22, R22, PT ;  /* 0x000000161600720b */ /* 0x000fc80003f48000 */
[----:B------:R-:W-:Y:S02]  /*7850*/  @!P1 SEL R22, R22, R9, P2 ;  /* 0x0000000916169207 */ /* 0x000fe40001000000 */
[----:B------:R-:W-:Y:S04]  /*7860*/  LDS R9, [R3.X4] ;  /* 0x0000000003097984 */ /* 0x000fe80000004800 */
[----:B------:R-:W-:Y:S06]  /*7870*/  BAR.SYNC.DEFER_BLOCKING 0x0 ;  /* 0x0000000000007b1d */ /* 0x000fec0000010000 */
[----:B------:R-:W-:Y:S04]  /*7880*/  @!P4 STS [R84], R87 ;  /* 0x000000575400c388 */ /* 0x000fe80000000800 */
[----:B------:R-:W-:Y:S04]  /*7890*/  @!P4 STS [R84+0x20], R22 ;  /* 0x000020165400c388 */ /* 0x000fe80000000800 */
[----:B------:R-:W-:Y:S06]  /*78a0*/  BAR.SYNC.DEFER_BLOCKING 0x0 ;  /* 0x0000000000007b1d */ /* 0x000fec0000010000 */
[----:B------:R-:W0:Y:S04]  /*78b0*/  @!P6 LDS R7, [R5.X4] ;  /* 0x000000000507e984 */ /* 0x000e280000004800 */
[----:B0-----:R-:W0:Y:S01]  /*78c0*/  SHFL.BFLY PT, R10, R7, 0x4, 0x1f ;  /* 0x0c801f00070a7f89 */ /* 0x001e2200000e0000 */
[----:B------:R-:W-:-:S02]  /*78d0*/  FSETP.NAN.AND P2, PT, R7, R7, PT ;  /* 0x000000070700720b */ /* 0x000fc40003f48000 */
[----:B0-----:R-:W-:-:S04]  /*78e0*/  FSETP.GT.AND P1, PT, R7, R10, PT ;  /* 0x0000000a0700720b */ /* 0x001fc80003f24000 */
[----:B------:R-:W-:-:S04]  /*78f0*/  FSEL R10, R7, R10, P1 ;  /* 0x0000000a070a7208 */ /* 0x000fc80000800000 */
[----:B------:R-:W-:-:S05]  /*7900*/  FSEL R10, R7, R10, P2 ;  /* 0x0000000a070a7208 */ /* 0x000fca0001000000 */
[----:B------:R-:W0:Y:S01]  /*7910*/  SHFL.BFLY PT, R11, R10, 0x2, 0x1f ;  /* 0x0c401f000a0b7f89 */ /* 0x000e2200000e0000 */
[C---:B------:R-:W-:Y:S02]  /*7920*/  FSETP.NAN.AND P2, PT, R10.reuse, R10, PT ;  /* 0x0000000a0a00720b */ /* 0x040fe40003f48000 */
[----:B0-----:R-:W-:-:S13]  /*7930*/  FSETP.GT.AND P1, PT, R10, R11, PT ;  /* 0x0000000b0a00720b */ /* 0x001fda0003f24000 */
[----:B------:R-:W-:-:S05]  /*7940*/  @!P1 FSEL R10, R10, R11, P2 ;  /* 0x0000000b0a0a9208 */ /* 0x000fca0001000000 */
[----:B------:R-:W0:Y:S01]  /*7950*/  SHFL.BFLY PT, R11, R10, 0x1, 0x1f ;  /* 0x0c201f000a0b7f89 */ /* 0x000e2200000e0000 */
[C---:B------:R-:W-:Y:S02]  /*7960*/  FSETP.NAN.AND P2, PT, R10.reuse, R10, PT ;  /* 0x0000000a0a00720b */ /* 0x040fe40003f48000 */
[----:B0-----:R-:W-:-:S13]  /*7970*/  FSETP.GT.AND P1, PT, R10, R11, PT ;  /* 0x0000000b0a00720b */ /* 0x001fda0003f24000 */
[----:B------:R-:W-:-:S05]  /*7980*/  @!P1 SEL R10, R10, R11, P2 ;  /* 0x0000000b0a0a9207 */ /* 0x000fca0001000000 */
[----:B------:R-:W-:Y:S04]  /*7990*/  @P5 STS [R5.X4], R10 ;  /* 0x0000000a05005388 */ /* 0x000fe80000004800 */
[----:B------:R-:W-:Y:S06]  /*79a0*/  BAR.SYNC.DEFER_BLOCKING 0x0 ;  /* 0x0000000000007b1d */ /* 0x000fec0000010000 */
[----:B------:R-:W-:Y:S04]  /*79b0*/  LDS R30, [RZ] ;  /* 0x00000000ff1e7984 */ /* 0x000fe80000000800 */
[----:B------:R-:W0:Y:S04]  /*79c0*/  LDS R31, [0x20] ;  /* 0x00002000ff1f7984 */ /* 0x000e280000000800 */
[----:B------:R-:W-:Y:S06]  /*79d0*/  BAR.SYNC.DEFER_BLOCKING 0x0 ;  /* 0x0000000000007b1d */ /* 0x000fec0000010000 */
[----:B0-----:R-:W-:Y:S04]  /*79e0*/  STS.64 [RZ], R30 ;  /* 0x0000001eff007388 */ /* 0x001fe80000000a00 */
[----:B------:R-:W-:Y:S06]  /*79f0*/  BAR.SYNC.DEFER_BLOCKING 0x0 ;  /* 0x0000000000007b1d */ /* 0x000fec0000010000 */
[----:B------:R-:W0:Y:S01]  /*7a00*/  LDS R12, [R3.X4] ;  /* 0x00000000030c7984 */ /* 0x000e220000004800 */
[----:B------:R-:W-:-:S02]  /*7a10*/  LOP3.LUT P1, RZ, R5, 0xfe, RZ, 0xc0, !PT ;  /* 0x000000fe05ff7812 */ /* 0x000fc4000782c0ff */
[----:B------:R-:W-:-:S04]  /*7a20*/  LOP3.LUT R8, R8, 0x1, R5, 0xf8, !PT ;  /* 0x0000000108087812 */ /* 0x000fc800078ef805 */
[C---:B------:R-:W-:Y:S01]  /*7a30*/  ISETP.LT.AND P1, PT, R8.reuse, 0x200, !P1 ;  /* 0x000002000800780c */ /* 0x040fe20004f21270 */
[CC--:B------:R-:W-:Y:S01]  /*7a40*/  IMAD.WIDE R14, R8.reuse, R85.reuse, c[0x0][0x1b0] ;  /* 0x00006c00080e7625 */ /* 0x0c0fe200078e0255 */
[----:B------:R-:W-:Y:S01]  /*7a50*/  CS2R R20, SRZ ;  /* 0x0000000000147805 */ /* 0x000fe2000001ff00 */
[----:B------:R-:W-:Y:S02]  /*7a60*/  CS2R R22, SRZ ;  /* 0x0000000000167805 */ /* 0x000fe4000001ff00 */
[----:B------:R-:W-:-:S04]  /*7a70*/  IMAD.WIDE R18, R8, R85, c[0x0][0x1b8] ;  /* 0x00006e0008127625 */ /* 0x000fc800078e0255 */
[----:B------:R-:W-:Y:S01]  /*7a80*/  IMAD.WIDE R16, R2, R85, c[0x0][0x1a8] ;  /* 0x00006a0002107625 */ /* 0x000fe200078e0255 */
[----:B------:R-:W-:-:S03]  /*7a90*/  CS2R R10, SRZ ;  /* 0x00000000000a7805 */ /* 0x000fc6000001ff00 */
[----:B------:R-:W-:Y:S01]  /*7aa0*/  IMAD.WIDE R24, R0, R85, c[0x0][0x1a8] ;  /* 0x00006a0000187625 */ /* 0x000fe200078e0255 */
[----:B0-----:R-:W-:-:S04]  /*7ab0*/  F2FP.BF16.PACK_AB R9, R12, R9 ;  /* 0x000000090c09723e */ /* 0x001fc800000010ff */
[C---:B------:R-:W-:Y:S02]  /*7ac0*/  PRMT R7, R9.reuse, 0x7610, R7 ;  /* 0x0000761009077816 */ /* 0x040fe40000000007 */
[----:B------:R-:W-:-:S03]  /*7ad0*/  PRMT R3, R9, 0x7632, R3 ;  /* 0x0000763209037816 */ /* 0x000fc60000000003 */
[----:B------:R0:W-:Y:S04]  /*7ae0*/  @P1 STG.E.U16 [R14.64], R7 ;  /* 0x000000070e001986 */ /* 0x0001e8000c101504 */
[----:B------:R1:W-:Y:S04]  /*7af0*/  @P1 STG.E.U16 [R18.64], R3 ;  /* 0x0000000312001986 */ /* 0x0003e8000c101504 */
[----:B------:R2:W3:Y:S01]  /*7b00*/  @P0 LDG.E.EF.128 R20, [R16.64] ;  /* 0x0000000410140981 */ /* 0x0004e2000c0e1d00 */
[----:B------:R-:W-:-:S06]  /*7b10*/  CS2R R8, SRZ ;  /* 0x0000000000087805 */ /* 0x000fcc000001ff00 */
[----:B------:R4:W5:Y:S01]  /*7b20*/  @P0 LDG.E.EF.128 R8, [R24.64] ;  /* 0x0000000418080981 */ /* 0x000962000c0e1d00 */
[----:B------:R-:W-:Y:S01]  /*7b30*/  CS2R R12, SRZ ;  /* 0x00000000000c7805 */ /* 0x000fe2000001ff00 */
[----:B0-----:R-:W-:Y:S01]  /*7b40*/  CS2R R14, SRZ ;  /* 0x00000000000e7805 */ /* 0x001fe2000001ff00 */
[----:B------:R-:W-:-:S05]  /*7b50*/  IMAD.WIDE R26, R4, R85, c[0x0][0x1a8] ;  /* 0x00006a00041a7625 */ /* 0x000fca00078e0255 */
[----:B------:R0:W5:Y:S01]  /*7b60*/  @P0 LDG.E.EF.128 R12, [R26.64] ;  /* 0x000000041a0c0981 */ /* 0x000162000c0e1d00 */
[----:B--2---:R-:W-:Y:S01]  /*7b70*/  CS2R R16, SRZ ;  /* 0x0000000000107805 */ /* 0x004fe2000001ff00 */
[----:B-1----:R-:W-:Y:S01]  /*7b80*/  CS2R R18, SRZ ;  /* 0x0000000000127805 */ /* 0x002fe2000001ff00 */
[----:B------:R-:W-:-:S05]  /*7b90*/  IMAD.WIDE R6, R6, R85, c[0x0][0x1a8] ;  /* 0x00006a0006067625 */ /* 0x000fca00078e0255 */
[----:B------:R1:W2:Y:S01]  /*7ba0*/  @P0 LDG.E.EF.128 R16, [R6.64] ;  /* 0x0000000406100981 */ /* 0x0002a2000c0e1d00 */
[----:B------:R-:W-:-:S04]  /*7bb0*/  FSETP.GE.AND P1, PT, R28, RZ, PT ;  /* 0x000000ff1c00720b */ /* 0x000fc80003f26000 */
[----:B------:R-:W-:-:S05]  /*7bc0*/  FSEL R28, R28, RZ, !P1 ;  /* 0x000000ff1c1c7208 */ /* 0x000fca0004800000 */
[----:B------:R-:W-:Y:S01]  /*7bd0*/  FADD R28, RZ, -R28 ;  /* 0x8000001cff1c7221 */ /* 0x000fe20000000000 */
[----:B------:R-:W-:-:S04]  /*7be0*/  FSETP.GTU.AND P3, PT, R30, RZ, PT ;  /* 0x000000ff1e00720b */ /* 0x000fc80003f6c000 */
[----:B------:R-:W-:Y:S02]  /*7bf0*/  FSETP.NAN.AND P2, PT, R28, R28, PT ;  /* 0x0000001c1c00720b */ /* 0x000fe40003f48000 */
[C---:B------:R-:W-:Y:S02]  /*7c00*/  FSETP.GE.AND P1, PT, R29.reuse, RZ, PT ;  /* 0x000000ff1d00720b */ /* 0x040fe40003f26000 */
[----:B------:R-:W-:Y:S02]  /*7c10*/  FSEL R3, R30, RZ, P3 ;  /* 0x000000ff1e037208 */ /* 0x000fe40001800000 */
[----:B------:R-:W-:Y:S02]  /*7c20*/  FSEL R29, R29, RZ, !P1 ;  /* 0x000000ff1d1d7208 */ /* 0x000fe40004800000 */
[----:B------:R-:W-:-:S03]  /*7c30*/  FSETP.GT.AND P1, PT, R28, R3, PT ;  /* 0x000000031c00720b */ /* 0x000fc60003f24000 */
[----:B------:R-:W-:Y:S02]  /*7c40*/  FADD R29, RZ, -R29 ;  /* 0x8000001dff1d7221 */ /* 0x000fe40000000000 */
[----:B------:R-:W-:Y:S02]  /*7c50*/  @!P2 FSEL R28, R28, R3, P1 ;  /* 0x000000031c1ca208 */ /* 0x000fe40000800000 */
[----:B------:R-:W-:Y:S02]  /*7c60*/  FSETP.GTU.AND P1, PT, R31, RZ, PT ;  /* 0x000000ff1f00720b */ /* 0x000fe40003f2c000 */
[----:B------:R-:W-:Y:S01]  /*7c70*/  FSETP.NAN.AND P2, PT, R29, R29, PT ;  /* 0x0000001d1d00720b */ /* 0x000fe20003f48000 */
[----:B------:R-:W-:Y:S01]  /*7c80*/  FMUL R28, R28, 0.0078740157186985015869 ;  /* 0x3c0102041c1c7820 */ /* 0x000fe20000400000 */
[----:B------:R-:W-:-:S04]  /*7c90*/  FSEL R0, R31, RZ, P1 ;  /* 0x000000ff1f007208 */ /* 0x000fc80000800000 */
[----:B------:R-:W-:Y:S02]  /*7ca0*/  FSETP.GT.AND P3, PT, R28, 9.9999997473787516356e-06, PT ;  /* 0x3727c5ac1c00780b */ /* 0x000fe40003f64000 */
[----:B------:R-:W-:-:S05]  /*7cb0*/  FSETP.GT.AND P1, PT, R29, R0, PT ;  /* 0x000000001d00720b */ /* 0x000fca0003f24000 */
[----:B------:R-:W-:Y:S02]  /*7cc0*/  @!P2 FSEL R29, R29, R0, P1 ;  /* 0x000000001d1da208 */ /* 0x000fe40000800000 */
[----:B------:R-:W-:-:S04]  /*7cd0*/  FSETP.NAN.AND P1, PT, R28, R28, PT ;  /* 0x0000001c1c00720b */ /* 0x000fc80003f28000 */
[----:B------:R-:W-:-:S04]  /*7ce0*/  @!P3 FSEL R28, R28, 9.9999997473787516356e-06, P1 ;  /* 0x3727c5ac1c1cb808 */ /* 0x000fc80000800000 */
[C---:B------:R-:W-:Y:S02]  /*7cf0*/  FSETP.GT.AND P3, PT, |R28|.reuse, 8.50705917302346158658e+37, PT ;  /* 0x7e8000001c00780b */ /* 0x040fe40003f64200 */
[----:B------:R-:W-:-:S11]  /*7d00*/  FSETP.GEU.AND P4, PT, |R28|, 1.175494350822287508e-38, PT ;  /* 0x008000001c00780b */ /* 0x000fd60003f8e200 */
[----:B------:R-:W-:-:S04]  /*7d10*/  @P3 FMUL R28, R28, 0.25 ;  /* 0x3e8000001c1c3820 */ /* 0x000fc80000400000 */
[----:B------:R-:W-:Y:S01]  /*7d20*/  @!P4 FMUL R28, R28, 16777216 ;  /* 0x4b8000001c1cc820 */ /* 0x000fe20000400000 */
[----:B------:R-:W-:Y:S01]  /*7d30*/  FMUL R29, R29, 0.0078740157186985015869 ;  /* 0x3c0102041d1d7820 */ /* 0x000fe20000400000 */
[----:B------:R-:W-:-:S04]  /*7d40*/  IMAD.MOV.U32 R33, RZ, RZ, 0x3e800000 ;  /* 0x3e800000ff217424 */ /* 0x000fc800078e00ff */
[----:B------:R-:W0:Y:S01]  /*7d50*/  MUFU.RCP R28, R28 ;  /* 0x0000001c001c7308 */ /* 0x000e220000001000 */
[----:B------:R-:W-:Y:S02]  /*7d60*/  FSETP.GT.AND P1, PT, R29, 9.9999997473787516356e-06, PT ;  /* 0x3727c5ac1d00780b */ /* 0x000fe40003f24000 */
[----:B------:R-:W-:-:S05]  /*7d70*/  FSEL R3, R33, 1, P3 ;  /* 0x3f80000021037808 */ /* 0x000fca0001800000 */
[----:B------:R-:W-:Y:S01]  /*7d80*/  @!P4 FMUL R3, R3, 16777216 ;  /* 0x4b8000000303c820 */ /* 0x000fe20000400000 */
[----:B------:R-:W-:-:S03]  /*7d90*/  FSETP.NAN.AND P2, PT, R29, R29, PT ;  /* 0x0000001d1d00720b */ /* 0x000fc60003f48000 */
[----:B0-----:R-:W-:Y:S02]  /*7da0*/  FMUL R26, R28, R3 ;  /* 0x000000031c1a7220 */ /* 0x001fe40000400000 */
[----:B------:R-:W-:-:S04]  /*7db0*/  @!P1 FSEL R29, R29, 9.9999997473787516356e-06, P2 ;  /* 0x3727c5ac1d1d9808 */ /* 0x000fc80001000000 */
[C---:B------:R-:W-:Y:S02]  /*7dc0*/  FSETP.GT.AND P1, PT, |R29|.reuse, 8.50705917302346158658e+37, PT ;  /* 0x7e8000001d00780b */ /* 0x040fe40003f24200 */
[----:B------:R-:W-:-:S11]  /*7dd0*/  FSETP.GEU.AND P2, PT, |R29|, 1.175494350822287508e-38, PT ;  /* 0x008000001d00780b */ /* 0x000fd60003f4e200 */
[----:B------:R-:W-:-:S04]  /*7de0*/  @P1 FMUL R29, R29, 0.25 ;  /* 0x3e8000001d1d1820 */ /* 0x000fc80000400000 */
[----:B------:R-:W-:-:S06]  /*7df0*/  @!P2 FMUL R29, R29, 16777216 ;  /* 0x4b8000001d1da820 */ /* 0x000fcc0000400000 */
[----:B------:R-:W0:Y:S01]  /*7e00*/  MUFU.RCP R29, R29 ;  /* 0x0000001d001d7308 */ /* 0x000e220000001000 */
[C---:B---3--:R-:W-:Y:S01]  /*7e10*/  IMAD.U32 R5, R21.reuse, 0x10000, RZ ;  /* 0x0001000015057824 */ /* 0x048fe200078e00ff */
[----:B------:R-:W-:Y:S02]  /*7e20*/  PRMT R21, R21, 0x7632, R21 ;  /* 0x0000763215157816 */ /* 0x000fe40000000015 */
[C---:B------:R-:W-:Y:S01]  /*7e30*/  PRMT R0, R20.reuse, 0x7632, R0 ;  /* 0x0000763214007816 */ /* 0x040fe20000000000 */
[----:B------:R-:W-:Y:S02]  /*7e40*/  IMAD.U32 R20, R20, 0x10000, RZ ;  /* 0x0001000014147824 */ /* 0x000fe400078e00ff */
[----:B------:R-:W-:Y:S01]  /*7e50*/  IMAD.U32 R21, R21, 0x10000, RZ ;  /* 0x0001000015157824 */ /* 0x000fe200078e00ff */
[----:B-1----:R-:W-:Y:S01]  /*7e60*/  PRMT R6, R22, 0x7632, R6 ;  /* 0x0000763216067816 */ /* 0x002fe20000000006 */
[-C--:B------:R-:W-:Y:S01]  /*7e70*/  FMUL R20, R20, R26.reuse ;  /* 0x0000001a14147220 */ /* 0x080fe20000400000 */
[----:B------:R-:W-:Y:S01]  /*7e80*/  IMAD.U32 R22, R22, 0x10000, RZ ;  /* 0x0001000016167824 */ /* 0x000fe200078e00ff */
[-C--:B----4-:R-:W-:Y:S01]  /*7e90*/  FMUL R24, R21, R26.reuse ;  /* 0x0000001a15187220 */ /* 0x090fe20000400000 */
[C---:B------:R-:W-:Y:S01]  /*7ea0*/  IMAD.U32 R21, R23.reuse, 0x10000, RZ ;  /* 0x0001000017157824 */ /* 0x040fe200078e00ff */
[----:B------:R1:W-:Y:S01]  /*7eb0*/  FRND R3, R20 ;  /* 0x0000001400037307 */ /* 0x0003e20000201000 */
[----:B------:R-:W-:Y:S01]  /*7ec0*/  PRMT R23, R23, 0x7632, R23 ;  /* 0x0000763217177816 */ /* 0x000fe20000000017 */
[----:B------:R-:W-:Y:S01]  /*7ed0*/  IMAD.U32 R7, R6, 0x10000, RZ ;  /* 0x0001000006077824 */ /* 0x000fe200078e00ff */
[----:B-1----:R-:W-:Y:S01]  /*7ee0*/  FMUL R20, R22, R26 ;  /* 0x0000001a16147220 */ /* 0x002fe20000400000 */
[----:B-----5:R-:W-:-:S02]  /*7ef0*/  PRMT R22, R8, 0x7632, R22 ;  /* 0x0000763208167816 */ /* 0x020fc40000000016 */
[----:B------:R-:W-:Y:S02]  /*7f00*/  IMAD.U32 R23, R23, 0x10000, RZ ;  /* 0x0001000017177824 */ /* 0x000fe400078e00ff */
[----:B------:R1:W-:Y:S02]  /*7f10*/  FRND R6, R24 ;  /* 0x0000001800067307 */ /* 0x0003e40000201000 */
[----:B------:R-:W-:Y:S01]  /*7f20*/  FMUL R25, R23, R26 ;  /* 0x0000001a17197220 */ /* 0x000fe20000400000 */
[----:B------:R-:W-:Y:S02]  /*7f30*/  IMAD.U32 R23, R8, 0x10000, RZ ;  /* 0x0001000008177824 */ /* 0x000fe400078e00ff */
[----:B-1----:R-:W-:-:S04]  /*7f40*/  IMAD.U32 R24, R22, 0x10000, RZ ;  /* 0x0001000016187824 */ /* 0x002fc800078e00ff */
[----:B------:R-:W-:Y:S01]  /*7f50*/  FMUL R8, R24, R26 ;  /* 0x0000001a18087220 */ /* 0x000fe20000400000 */
[C---:B------:R-:W-:Y:S01]  /*7f60*/  IMAD.U32 R24, R9.reuse, 0x10000, RZ ;  /* 0x0001000009187824 */ /* 0x040fe200078e00ff */
[----:B------:R-:W-:-:S03]  /*7f70*/  PRMT R9, R9, 0x7632, R9 ;  /* 0x0000763209097816 */ /* 0x000fc60000000009 */
[----:B------:R-:W-:Y:S02]  /*7f80*/  FMUL R27, R24, R26 ;  /* 0x0000001a181b7220 */ /* 0x000fe40000400000 */
[----:B------:R-:W-:Y:S01]  /*7f90*/  IMAD.U32 R24, R9, 0x10000, RZ ;  /* 0x0001000009187824 */ /* 0x000fe200078e00ff */
[C---:B------:R-:W-:Y:S01]  /*7fa0*/  PRMT R9, R10.reuse, 0x7632, R9 ;  /* 0x000076320a097816 */ /* 0x040fe20000000009 */
[----:B------:R-:W-:-:S04]  /*7fb0*/  IMAD.U32 R10, R10, 0x10000, RZ ;  /* 0x000100000a0a7824 */ /* 0x000fc800078e00ff */
[----:B------:R-:W-:Y:S01]  /*7fc0*/  IMAD.U32 R9, R9, 0x10000, RZ ;  /* 0x0001000009097824 */ /* 0x000fe200078e00ff */
[----:B------:R1:W-:Y:S03]  /*7fd0*/  FRND R22, R25 ;  /* 0x0000001900167307 */ /* 0x0003e60000201000 */
[-C--:B------:R-:W-:Y:S01]  /*7fe0*/  FMUL R28, R9, R26.reuse ;  /* 0x0000001a091c7220 */ /* 0x080fe20000400000 */
[----:B------:R-:W-:Y:S01]  /*7ff0*/  IMAD.U32 R9, R11, 0x10000, RZ ;  /* 0x000100000b097824 */ /* 0x000fe200078e00ff */
[-C--:B-1----:R-:W-:Y:S01]  /*8000*/  FMUL R25, R10, R26.reuse ;  /* 0x0000001a0a197220 */ /* 0x082fe20000400000 */
[----:B------:R-:W-:Y:S02]  /*8010*/  FSEL R10, R33, 1, P1 ;  /* 0x3f800000210a7808 */ /* 0x000fe40000800000 */
[----:B------:R1:W-:Y:S01]  /*8020*/  FRND R30, R27 ;  /* 0x0000001b001e7307 */ /* 0x0003e20000201000 */
[----:B------:R-:W-:-:S02]  /*8030*/  FMUL R24, R24, R26 ;  /* 0x0000001a18187220 */ /* 0x000fc40000400000 */
[----:B------:R-:W-:Y:S01]  /*8040*/  @!P2 FMUL R10, R10, 16777216 ;  /* 0x4b8000000a0aa820 */ /* 0x000fe20000400000 */
[----:B-1----:R-:W-:Y:S01]  /*8050*/  FMUL R27, R9, R26 ;  /* 0x0000001a091b7220 */ /* 0x002fe20000400000 */
[----:B------:R-:W-:Y:S02]  /*8060*/  PRMT R9, R12, 0x7632, R9 ;  /* 0x000076320c097816 */ /* 0x000fe40000000009 */
[----:B0-----:R-:W-:Y:S01]  /*8070*/  FMUL R10, R29, R10 ;  /* 0x0000000a1d0a7220 */ /* 0x001fe20000400000 */
[----:B------:R0:W-:Y:S02]  /*8080*/  FRND R31, R24 ;  /* 0x00000018001f7307 */ /* 0x0001e40000201000 */
[----:B------:R-:W-:Y:S01]  /*8090*/  IMAD.U32 R9, R9, 0x10000, RZ ;  /* 0x0001000009097824 */ /* 0x000fe200078e00ff */
[----:B------:R-:W-:-:S03]  /*80a0*/  PRMT R11, R11, 0x7632, R11 ;  /* 0x000076320b0b7816 */ /* 0x000fc6000000000b */
[-C--:B0-----:R-:W-:Y:S01]  /*80b0*/  FMUL R24, R9, R10.reuse ;  /* 0x0000000a09187220 */ /* 0x081fe20000400000 */
[----:B------:R-:W-:Y:S01]  /*80c0*/  IMAD.U32 R9, R13, 0x10000, RZ ;  /* 0x000100000d097824 */ /* 0x000fe200078e00ff */
[----:B------:R0:W-:Y:S01]  /*80d0*/  FRND R32, R25 ;  /* 0x0000001900207307 */ /* 0x0001e20000201000 */
[----:B------:R-:W-:Y:S02]  /*80e0*/  IMAD.U32 R11, R11, 0x10000, RZ ;  /* 0x000100000b0b7824 */ /* 0x000fe400078e00ff */
[----:B------:R-:W-:Y:S01]  /*80f0*/  IMAD.U32 R0, R0, 0x10000, RZ ;  /* 0x0001000000007824 */ /* 0x000fe200078e00ff */
[----:B0-----:R-:W-:Y:S01]  /*8100*/  FMUL R25, R9, R10 ;  /* 0x0000000a09197220 */ /* 0x001fe20000400000 */
[----:B------:R-:W-:Y:S01]  /*8110*/  PRMT R9, R14, 0x7632, R9 ;  /* 0x000076320e097816 */ /* 0x000fe20000000009 */
[-C--:B------:R-:W-:Y:S01]  /*8120*/  FMUL R11, R11, R26.reuse ;  /* 0x0000001a0b0b7220 */ /* 0x080fe20000400000 */
[----:B------:R-:W-:Y:S01]  /*8130*/  IMAD.U32 R12, R12, 0x10000, RZ ;  /* 0x000100000c0c7824 */ /* 0x000fe200078e00ff */
[----:B------:R-:W-:-:S02]  /*8140*/  FMUL R0, R0, R26 ;  /* 0x0000001a00007220 */ /* 0x000fc40000400000 */
[----:B------:R-:W-:Y:S01]  /*8150*/  IMAD.U32 R9, R9, 0x10000, RZ ;  /* 0x0001000009097824 */ /* 0x000fe200078e00ff */
[-C--:B------:R-:W-:Y:S01]  /*8160*/  FMUL R5, R5, R26.reuse ;  /* 0x0000001a05057220 */ /* 0x080fe20000400000 */
[-C--:B------:R-:W-:Y:S01]  /*8170*/  FMUL R7, R7, R26.reuse ;  /* 0x0000001a07077220 */ /* 0x080fe20000400000 */
[-C--:B------:R-:W-:Y:S01]  /*8180*/  FMUL R21, R21, R26.reuse ;  /* 0x0000001a15157220 */ /* 0x080fe20000400000 */
[----:B------:R-:W-:Y:S01]  /*8190*/  FMUL R23, R23, R26 ;  /* 0x0000001a17177220 */ /* 0x000fe20000400000 */
[-C--:B------:R-:W-:Y:S01]  /*81a0*/  FMUL R12, R12, R10.reuse ;  /* 0x0000000a0c0c7220 */ /* 0x080fe20000400000 */
[----:B------:R0:W-:Y:S02]  /*81b0*/  FRND R26, R11 ;  /* 0x0000000b001a7307 */ /* 0x0001e40000201000 */
[----:B0-----:R-:W-:Y:S01]  /*81c0*/  FMUL R11, R9, R10 ;  /* 0x0000000a090b7220 */ /* 0x001fe20000400000 */
[----:B------:R-:W-:-:S05]  /*81d0*/  IMAD.U32 R9, R15, 0x10000, RZ ;  /* 0x000100000f097824 */ /* 0x000fca00078e00ff */
[----:B------:R-:W0:Y:S08]  /*81e0*/  FRND R0, R0 ;  /* 0x0000000000007307 */ /* 0x000e300000201000 */
[----:B------:R1:W-:Y:S02]  /*81f0*/  FRND R29, R12 ;  /* 0x0000000c001d7307 */ /* 0x0003e40000201000 */
[----:B-1----:R-:W-:Y:S01]  /*8200*/  FMUL R12, R9, R10 ;  /* 0x0000000a090c7220 */ /* 0x002fe20000400000 */
[----:B--2---:R-:W-:-:S05]  /*8210*/  PRMT R9, R16, 0x7632, R9 ;  /* 0x0000763210097816 */ /* 0x004fca0000000009 */
[----:B------:R-:W1:Y:S01]  /*8220*/  FRND R5, R5 ;  /* 0x0000000500057307 */ /* 0x000e620000201000 */
[----:B------:R-:W-:-:S07]  /*8230*/  IMAD.U32 R9, R9, 0x10000, RZ ;  /* 0x0001000009097824 */ /* 0x000fce00078e00ff */
[----:B------:R2:W-:Y:S01]  /*8240*/  FRND R33, R11 ;  /* 0x0000000b00217307 */ /* 0x0005e20000201000 */
[----:B0-----:R-:W-:Y:S01]  /*8250*/  FSETP.GT.AND P2, PT, R0, -127, PT ;  /* 0xc2fe00000000780b */ /* 0x001fe20003f44000 */
[----:B--2---:R-:W-:Y:S01]  /*8260*/  FMUL R11, R9, R10 ;  /* 0x0000000a090b7220 */ /* 0x004fe20000400000 */
[----:B------:R-:W-:-:S05]  /*8270*/  IMAD.U32 R9, R17, 0x10000, RZ ;  /* 0x0001000011097824 */ /* 0x000fca00078e00ff */
[----:B------:R0:W-:Y:S01]  /*8280*/  FRND R34, R12 ;  /* 0x0000000c00227307 */ /* 0x0001e20000201000 */
[----:B------:R-:W-:Y:S01]  /*8290*/  FSETP.GT.AND P3, PT, R3, -127, PT ;  /* 0xc2fe00000300780b */ /* 0x000fe20003f64000 */
[----:B0-----:R-:W-:Y:S01]  /*82a0*/  FMUL R12, R9, R10 ;  /* 0x0000000a090c7220 */ /* 0x001fe20000400000 */
[----:B------:R-:W-:-:S05]  /*82b0*/  PRMT R9, R18, 0x7632, R9 ;  /* 0x0000763212097816 */ /* 0x000fca0000000009 */
[----:B------:R-:W0:Y:S01]  /*82c0*/  FRND R7, R7 ;  /* 0x0000000700077307 */ /* 0x000e220000201000 */
[----:B------:R-:W-:Y:S01]  /*82d0*/  FSETP.NAN.AND P4, PT, R0, R0, PT ;  /* 0x000000000000720b */ /* 0x000fe20003f88000 */
[----:B------:R-:W-:Y:S01]  /*82e0*/  IMAD.U32 R9, R9, 0x10000, RZ ;  /* 0x0001000009097824 */ /* 0x000fe200078e00ff */
[----:B-1----:R-:W-:-:S05]  /*82f0*/  FSETP.GT.AND P1, PT, R5, -127, PT ;  /* 0xc2fe00000500780b */ /* 0x002fca0003f24000 */
[----:B------:R-:W1:Y:S01]  /*8300*/  FRND R20, R20 ;  /* 0x0000001400147307 */ /* 0x000e620000201000 */
[----:B------:R-:W-:Y:S02]  /*8310*/  PRMT R13, R13, 0x7632, R13 ;  /* 0x000076320d0d7816 */ /* 0x000fe4000000000d */
[----:B------:R-:W-:Y:S02]  /*8320*/  PRMT R15, R15, 0x7632, R15 ;  /* 0x000076320f0f7816 */ /* 0x000fe4000000000f */
[----:B------:R-:W-:-:S03]  /*8330*/  PRMT R17, R17, 0x7632, R17 ;  /* 0x0000763211117816 */ /* 0x000fc60000000011 */
[----:B------:R2:W-:Y:S01]  /*8340*/  FRND R35, R11 ;  /* 0x0000000b00237307 */ /* 0x0005e20000201000 */
[----:B------:R-:W-:Y:S02]  /*8350*/  @!P2 FSEL R0, R0, -127, P4 ;  /* 0xc2fe00000000a808 */ /* 0x000fe40002000000 */
[----:B------:R-:W-:Y:S01]  /*8360*/  FSETP.NAN.AND P4, PT, R3, R3, PT ;  /* 0x000000030300720b */ /* 0x000fe20003f88000 */
[----:B--2---:R-:W-:Y:S01]  /*8370*/  FMUL R11, R9, R10 ;  /* 0x0000000a090b7220 */ /* 0x004fe20000400000 */
[C---:B------:R-:W-:Y:S01]  /*8380*/  IMAD.U32 R9, R19.reuse, 0x10000, RZ ;  /* 0x0001000013097824 */ /* 0x040fe200078e00ff */
[----:B------:R-:W-:Y:S02]  /*8390*/  PRMT R19, R19, 0x7632, R19 ;  /* 0x0000763213137816 */ /* 0x000fe40000000013 */
[----:B------:R-:W-:Y:S01]  /*83a0*/  FSETP.GT.AND P2, PT, R6, -127, PT ;  /* 0xc2fe00000600780b */ /* 0x000fe20003f44000 */
[----:B------:R-:W-:Y:S01]  /*83b0*/  IMAD.U32 R13, R13, 0x10000, RZ ;  /* 0x000100000d0d7824 */ /* 0x000fe200078e00ff */
[----:B------:R-:W2:Y:S01]  /*83c0*/  FRND R21, R21 ;  /* 0x0000001500157307 */ /* 0x000ea20000201000 */
[----:B------:R-:W-:Y:S01]  /*83d0*/  IMAD.U32 R14, R14, 0x10000, RZ ;  /* 0x000100000e0e7824 */ /* 0x000fe200078e00ff */
[----:B------:R-:W-:Y:S01]  /*83e0*/  @!P3 FSEL R3, R3, -127, P4 ;  /* 0xc2fe00000303b808 */ /* 0x000fe20002000000 */
[----:B------:R-:W-:-:S02]  /*83f0*/  IMAD.U32 R15, R15, 0x10000, RZ ;  /* 0x000100000f0f7824 */ /* 0x000fc400078e00ff */
[----:B------:R-:W-:Y:S02]  /*8400*/  IMAD.U32 R16, R16, 0x10000, RZ ;  /* 0x0001000010107824 */ /* 0x000fe400078e00ff */
[----:B------:R-:W-:Y:S02]  /*8410*/  IMAD.U32 R17, R17, 0x10000, RZ ;  /* 0x0001000011117824 */ /* 0x000fe400078e00ff */
[----:B------:R-:W-:Y:S02]  /*8420*/  IMAD.U32 R18, R18, 0x10000, RZ ;  /* 0x0001000012127824 */ /* 0x000fe400078e00ff */
[----:B------:R-:W-:Y:S01]  /*8430*/  IMAD.U32 R19, R19, 0x10000, RZ ;  /* 0x0001000013137824 */ /* 0x000fe200078e00ff */
[----:B------:R-:W-:Y:S01]  /*8440*/  FSETP.NAN.AND P3, PT, R5, R5, PT ;  /* 0x000000050500720b */ /* 0x000fe20003f68000 */
[-C--:B------:R-:W-:Y:S01]  /*8450*/  FMUL R13, R13, R10.reuse ;  /* 0x0000000a0d0d7220 */ /* 0x080fe20000400000 */
[----:B0-----:R-:W-:Y:S01]  /*8460*/  FSETP.GT.AND P4, PT, R7, -127, PT ;  /* 0xc2fe00000700780b */ /* 0x001fe20003f84000 */
[-C--:B------:R-:W-:Y:S01]  /*8470*/  FMUL R14, R14, R10.reuse ;  /* 0x0000000a0e0e7220 */ /* 0x080fe20000400000 */
[-C--:B------:R-:W-:Y:S01]  /*8480*/  FMUL R15, R15, R10.reuse ;  /* 0x0000000a0f0f7220 */ /* 0x080fe20000400000 */
[-C--:B------:R-:W-:Y:S01]  /*8490*/  FMUL R16, R16, R10.reuse ;  /* 0x0000000a10107220 */ /* 0x080fe20000400000 */
[-C--:B------:R-:W-:Y:S01]  /*84a0*/  FMUL R17, R17, R10.reuse ;  /* 0x0000000a11117220 */ /* 0x080fe20000400000 */
[-C--:B------:R-:W-:Y:S01]  /*84b0*/  FMUL R18, R18, R10.reuse ;  /* 0x0000000a12127220 */ /* 0x080fe20000400000 */
[-C--:B------:R-:W-:Y:S01]  /*84c0*/  FMUL R9, R9, R10.reuse ;  /* 0x0000000a09097220 */ /* 0x080fe20000400000 */
[----:B------:R-:W-:Y:S01]  /*84d0*/  FMUL R19, R19, R10 ;  /* 0x0000000a13137220 */ /* 0x000fe20000400000 */
[----:B------:R-:W-:Y:S01]  /*84e0*/  @!P1 FSEL R5, R5, -127, P3 ;  /* 0xc2fe000005059808 */ /* 0x000fe20001800000 */
[----:B------:R-:W0:Y:S01]  /*84f0*/  F2I.S16.TRUNC.NTZ R10, R0 ;  /* 0x00000000000a7305 */ /* 0x000e22000020e900 */
[----:B------:R-:W-:-:S02]  /*8500*/  FSETP.NAN.AND P3, PT, R6, R6, PT ;  /* 0x000000060600720b */ /* 0x000fc40003f68000 */
[----:B-1----:R-:W-:Y:S02]  /*8510*/  FSETP.GT.AND P1, PT, R20, -127, PT ;  /* 0xc2fe00001400780b */ /* 0x002fe40003f24000 */
[----:B------:R-:W-:-:S03]  /*8520*/  @!P2 FSEL R6, R6, -127, P3 ;  /* 0xc2fe00000606a808 */ /* 0x000fc60001800000 */
[----:B------:R-:W1:Y:S01]  /*8530*/  F2I.S16.TRUNC.NTZ R36, R3 ;  /* 0x0000000300247305 */ /* 0x000e62000020e900 */
[C---:B------:R-:W-:Y:S02]  /*8540*/  FSETP.NAN.AND P2, PT, R7.reuse, R7, PT ;  /* 0x000000070700720b */ /* 0x040fe40003f48000 */
[----:B------:R-:W-:Y:S02]  /*8550*/  FSETP.GEU.AND P3, PT, R0, 127, PT ;  /* 0x42fe00000000780b */ /* 0x000fe40003f6e000 */
[----:B------:R-:W-:-:S03]  /*8560*/  @!P4 FSEL R7, R7, -127, P2 ;  /* 0xc2fe00000707c808 */ /* 0x000fc60001000000 */
[----:B------:R-:W3:Y:S01]  /*8570*/  FRND R8, R8 ;  /* 0x0000000800087307 */ /* 0x000ee20000201000 */
[----:B------:R-:W-:Y:S02]  /*8580*/  FSETP.NAN.AND P5, PT, R20, R20, PT ;  /* 0x000000141400720b */ /* 0x000fe40003fa8000 */
[----:B--2---:R-:W-:Y:S02]  /*8590*/  FSETP.GT.AND P4, PT, R21, -127, PT ;  /* 0xc2fe00001500780b */ /* 0x004fe40003f84000 */
[----:B------:R-:W-:-:S03]  /*85a0*/  FSETP.GEU.AND P2, PT, R3, 127, PT ;  /* 0x42fe00000300780b */ /* 0x000fc60003f4e000 */
[----:B------:R-:W2:Y:S01]  /*85b0*/  F2I.S16.TRUNC.NTZ R38, R5 ;  /* 0x0000000500267305 */ /* 0x000ea2000020e900 */
[----:B------:R-:W-:Y:S02]  /*85c0*/  FSETP.NAN.AND P6, PT, R0, R0, PT ;  /* 0x000000000000720b */ /* 0x000fe40003fc8000 */
[----:B0-----:R-:W-:Y:S02]  /*85d0*/  LOP3.LUT R10, R10, 0xffff, RZ, 0xc0, !PT ;  /* 0x0000ffff0a0a7812 */ /* 0x001fe400078ec0ff */
[----:B------:R-:W-:Y:S02]  /*85e0*/  @!P1 FSEL R20, R20, -127, P5 ;  /* 0xc2fe000014149808 */ /* 0x000fe40002800000 */
[----:B------:R-:W-:Y:S01]  /*85f0*/  FSETP.GEU.AND P1, PT, R5, 127, PT ;  /* 0x42fe00000500780b */ /* 0x000fe20003f2e000 */
[----:B------:R-:W0:Y:S01]  /*8600*/  FRND R23, R23 ;  /* 0x0000001700177307 */ /* 0x000e220000201000 */
[----:B------:R-:W-:Y:S02]  /*8610*/  FSETP.NAN.AND P5, PT, R3, R3, PT ;  /* 0x000000030300720b */ /* 0x000fe40003fa8000 */
[----:B------:R-:W-:-:S02]  /*8620*/  @P3 SEL R10, R10, 0x7f, P6 ;  /* 0x0000007f0a0a3807 */ /* 0x000fc40003000000 */
[----:B------:R-:W-:-:S03]  /*8630*/  FSETP.NAN.AND P6, PT, R21, R21, PT ;  /* 0x000000151500720b */ /* 0x000fc60003fc8000 */
[----:B------:R-:W4:Y:S01]  /*8640*/  F2I.S16.TRUNC.NTZ R37, R6 ;  /* 0x0000000600257305 */ /* 0x000f22000020e900 */
[----:B------:R-:W-:Y:S02]  /*8650*/  FSETP.GT.AND P3, PT, R22, -127, PT ;  /* 0xc2fe00001600780b */ /* 0x000fe40003f64000 */
[----:B-1----:R-:W-:Y:S02]  /*8660*/  LOP3.LUT R3, R36, 0xffff, RZ, 0xc0, !PT ;  /* 0x0000ffff24037812 */ /* 0x002fe400078ec0ff */
[----:B------:R-:W-:Y:S02]  /*8670*/  @!P4 FSEL R21, R21, -127, P6 ;  /* 0xc2fe00001515c808 */ /* 0x000fe40003000000 */
[----:B------:R-:W-:Y:S01]  /*8680*/  @P2 SEL R3, R3, 0x7f, P5 ;  /* 0x0000007f03032807 */ /* 0x000fe20002800000 */
[----:B------:R-:W1:Y:S01]  /*8690*/  F2I.S16.TRUNC.NTZ R0, R7 ;  /* 0x0000000700007305 */ /* 0x000e62000020e900 */
[----:B------:R-:W-:Y:S02]  /*86a0*/  FSETP.NAN.AND P4, PT, R5, R5, PT ;  /* 0x000000050500720b */ /* 0x000fe40003f88000 */
[----:B---3--:R-:W-:-:S02]  /*86b0*/  FSETP.GT.AND P5, PT, R8, -127, PT ;  /* 0xc2fe00000800780b */ /* 0x008fc40003fa4000 */
[----:B------:R-:W-:Y:S02]  /*86c0*/  FSETP.GEU.AND P2, PT, R6, 127, PT ;  /* 0x42fe00000600780b */ /* 0x000fe40003f4e000 */
[----:B--2---:R-:W-:Y:S02]  /*86d0*/  LOP3.LUT R38, R38, 0xffff, RZ, 0xc0, !PT ;  /* 0x0000ffff26267812 */ /* 0x004fe400078ec0ff */
[----:B------:R-:W-:Y:S02]  /*86e0*/  FSETP.NAN.AND P6, PT, R22, R22, PT ;  /* 0x000000161600720b */ /* 0x000fe40003fc8000 */
[----:B------:R-:W-:Y:S02]  /*86f0*/  @P1 SEL R38, R38, 0x7f, P4 ;  /* 0x0000007f26261807 */ /* 0x000fe40002000000 */
[----:B------:R-:W-:Y:S01]  /*8700*/  FSETP.GEU.AND P1, PT, R7, 127, PT ;  /* 0x42fe00000700780b */ /* 0x000fe20003f2e000 */
[----:B------:R-:W2:Y:S01]  /*8710*/  F2I.S16.TRUNC.NTZ R39, R20 ;  /* 0x0000001400277305 */ /* 0x000ea2000020e900 */
[----:B------:R-:W-:-:S02]  /*8720*/  @!P3 FSEL R22, R22, -127, P6 ;  /* 0xc2fe00001616b808 */ /* 0x000fc40003000000 */
[----:B------:R-:W-:Y:S02]  /*8730*/  FSETP.NAN.AND P3, PT, R6, R6, PT ;  /* 0x000000060600720b */ /* 0x000fe40003f68000 */
[C---:B------:R-:W-:Y:S02]  /*8740*/  FSETP.NAN.AND P6, PT, R8.reuse, R8, PT ;  /* 0x000000080800720b */ /* 0x040fe40003fc8000 */
[----:B0-----:R-:W-:Y:S02]  /*8750*/  FSETP.GT.AND P4, PT, R23, -127, PT ;  /* 0xc2fe00001700780b */ /* 0x001fe40003f84000 */
[----:B----4-:R-:W-:Y:S01]  /*8760*/  LOP3.LUT R37, R37, 0xffff, RZ, 0xc0, !PT ;  /* 0x0000ffff25257812 */ /* 0x010fe200078ec0ff */
[----:B------:R-:W0:Y:S01]  /*8770*/  FRND R28, R28 ;  /* 0x0000001c001c7307 */ /* 0x000e220000201000 */
[----:B------:R-:W-:Y:S02]  /*8780*/  @!P5 FSEL R8, R8, -127, P6 ;  /* 0xc2fe00000808d808 */ /* 0x000fe40003000000 */
[----:B------:R-:W-:-:S02]  /*8790*/  @P2 SEL R37, R37, 0x7f, P3 ;  /* 0x0000007f25252807 */ /* 0x000fc40001800000 */
[----:B------:R-:W-:-:S03]  /*87a0*/  FSETP.NAN.AND P5, PT, R7, R7, PT ;  /* 0x000000070700720b */ /* 0x000fc60003fa8000 */
[----:B------:R-:W3:Y:S01]  /*87b0*/  F2I.S16.TRUNC.NTZ R36, R21 ;  /* 0x0000001500247305 */ /* 0x000ee2000020e900 */
[----:B------:R-:W-:Y:S02]  /*87c0*/  FSETP.GT.AND P3, PT, R30, -127, PT ;  /* 0xc2fe00001e00780b */ /* 0x000fe40003f64000 */
[----:B------:R-:W-:Y:S02]  /*87d0*/  FSETP.GEU.AND P2, PT, R20, 127, PT ;  /* 0x42fe00001400780b */ /* 0x000fe40003f4e000 */
[----:B-1----:R-:W-:Y:S02]  /*87e0*/  LOP3.LUT R0, R0, 0xffff, RZ, 0xc0, !PT ;  /* 0x0000ffff00007812 */ /* 0x002fe400078ec0ff */
[----:B------:R-:W-:Y:S02]  /*87f0*/  FSETP.NAN.AND P6, PT, R23, R23, PT ;  /* 0x000000171700720b */ /* 0x000fe40003fc8000 */
[----:B------:R-:W-:Y:S02]  /*8800*/  @P1 SEL R0, R0, 0x7f, P5 ;  /* 0x0000007f00001807 */ /* 0x000fe40002800000 */
[----:B------:R-:W-:Y:S01]  /*8810*/  FSETP.GEU.AND P1, PT, R21, 127, PT ;  /* 0x42fe00001500780b */ /* 0x000fe20003f2e000 */
[----:B------:R-:W1:Y:S01]  /*8820*/  F2I.S16.TRUNC.NTZ R5, R22 ;  /* 0x0000001600057305 */ /* 0x000e62000020e900 */
[----:B------:R-:W-:-:S02]  /*8830*/  @!P4 FSEL R23, R23, -127, P6 ;  /* 0xc2fe00001717c808 */ /* 0x000fc40003000000 */
[----:B------:R-:W-:Y:S02]  /*8840*/  FSETP.NAN.AND P4, PT, R20, R20, PT ;  /* 0x000000141400720b */ /* 0x000fe40003f88000 */
[C---:B------:R-:W-:Y:S02]  /*8850*/  FSETP.NAN.AND P6, PT, R30.reuse, R30, PT ;  /* 0x0000001e1e00720b */ /* 0x040fe40003fc8000 */
[----:B------:R-:W-:Y:S02]  /*8860*/  FSETP.GT.AND P5, PT, R31, -127, PT ;  /* 0xc2fe00001f00780b */ /* 0x000fe40003fa4000 */
[----:B--2---:R-:W-:Y:S01]  /*8870*/  LOP3.LUT R39, R39, 0xffff, RZ, 0xc0, !PT ;  /* 0x0000ffff27277812 */ /* 0x004fe200078ec0ff */
[----:B------:R-:W2:Y:S01]  /*8880*/  FRND R27, R27 ;  /* 0x0000001b001b7307 */ /* 0x000ea20000201000 */
[----:B------:R-:W-:Y:S02]  /*8890*/  @!P3 FSEL R30, R30, -127, P6 ;  /* 0xc2fe00001e1eb808 */ /* 0x000fe40003000000 */
[----:B------:R-:W-:-:S02]  /*88a0*/  @P2 SEL R39, R39, 0x7f, P4 ;  /* 0x0000007f27272807 */ /* 0x000fc40002000000 */
[----:B------:R-:W-:-:S03]  /*88b0*/  FSETP.NAN.AND P3, PT, R21, R21, PT ;  /* 0x000000151500720b */ /* 0x000fc60003f68000 */
[----:B------:R-:W4:Y:S01]  /*88c0*/  F2I.S16.TRUNC.NTZ R6, R8 ;  /* 0x0000000800067305 */ /* 0x000f22000020e900 */
[----:B0-----:R-:W-:Y:S02]  /*88d0*/  FSETP.GT.AND P4, PT, R28, -127, PT ;  /* 0xc2fe00001c00780b */ /* 0x001fe40003f84000 */
[----:B------:R-:W-:Y:S02]  /*88e0*/  FSETP.GEU.AND P2, PT, R22, 127, PT ;  /* 0x42fe00001600780b */ /* 0x000fe40003f4e000 */
[----:B---3--:R-:W-:Y:S02]  /*88f0*/  LOP3.LUT R36, R36, 0xffff, RZ, 0xc0, !PT ;  /* 0x0000ffff24247812 */ /* 0x008fe400078ec0ff */
[C---:B------:R-:W-:Y:S02]  /*8900*/  FSETP.NAN.AND P6, PT, R31.reuse, R31, PT ;  /* 0x0000001f1f00720b */ /* 0x040fe40003fc8000 */
[----:B------:R-:W-:Y:S02]  /*8910*/  @P1 SEL R36, R36, 0x7f, P3 ;  /* 0x0000007f24241807 */ /* 0x000fe40001800000 */
[----:B------:R-:W-:Y:S01]  /*8920*/  FSETP.GEU.AND P1, PT, R8, 127, PT ;  /* 0x42fe00000800780b */ /* 0x000fe20003f2e000 */
[----:B------:R-:W0:Y:S01]  /*8930*/  F2I.S16.TRUNC.NTZ R7, R23 ;  /* 0x0000001700077305 */ /* 0x000e22000020e900 */
[----:B------:R-:W-:-:S02]  /*8940*/  @!P5 FSEL R31, R31, -127, P6 ;  /* 0xc2fe00001f1fd808 */ /* 0x000fc40003000000 */
[----:B------:R-:W-:Y:S02]  /*8950*/  FSETP.NAN.AND P5, PT, R22, R22, PT ;  /* 0x000000161600720b */ /* 0x000fe40003fa8000 */
[----:B------:R-:W-:Y:S02]  /*8960*/  FSETP.NAN.AND P6, PT, R28, R28, PT ;  /* 0x0000001c1c00720b */ /* 0x000fe40003fc8000 */
[----:B------:R-:W-:Y:S02]  /*8970*/  FSETP.GT.AND P3, PT, R32, -127, PT ;  /* 0xc2fe00002000780b */ /* 0x000fe40003f64000 */
[----:B-1----:R-:W-:Y:S01]  /*8980*/  LOP3.LUT R5, R5, 0xffff, RZ, 0xc0, !PT ;  /* 0x0000ffff05057812 */ /* 0x002fe200078ec0ff */
[----:B------:R-:W1:Y:S01]  /*8990*/  FRND R24, R24 ;  /* 0x0000001800187307 */ /* 0x000e620000201000 */
[----:B------:R-:W-:Y:S02]  /*89a0*/  @!P4 FSEL R28, R28, -127, P6 ;  /* 0xc2fe00001c1cc808 */ /* 0x000fe40003000000 */
[----:B------:R-:W-:-:S02]  /*89b0*/  @P2 SEL R5, R5, 0x7f, P5 ;  /* 0x0000007f05052807 */ /* 0x000fc40002800000 */
[----:B------:R-:W-:-:S03]  /*89c0*/  FSETP.NAN.AND P4, PT, R8, R8, PT ;  /* 0x000000080800720b */ /* 0x000fc60003f88000 */
[----:B------:R-:W3:Y:S01]  /*89d0*/  F2I.S16.TRUNC.NTZ R21, R30 ;  /* 0x0000001e00157305 */ /* 0x000ee2000020e900 */
[----:B--2---:R-:W-:Y:S02]  /*89e0*/  FSETP.GT.AND P5, PT, R27, -127, PT ;  /* 0xc2fe00001b00780b */ /* 0x004fe40003fa4000 */
[----:B------:R-:W-:Y:S02]  /*89f0*/  FSETP.GEU.AND P2, PT, R23, 127, PT ;  /* 0x42fe00001700780b */ /* 0x000fe40003f4e000 */
[----:B----4-:R-:W-:Y:S02]  /*8a00*/  LOP3.LUT R6, R6, 0xffff, RZ, 0xc0, !PT ;  /* 0x0000ffff06067812 */ /* 0x010fe400078ec0ff */
[----:B------:R-:W-:Y:S02]  /*8a10*/  FSETP.NAN.AND P6, PT, R32, R32, PT ;  /* 0x000000202000720b */ /* 0x000fe40003fc8000 */
[----:B------:R-:W-:Y:S02]  /*8a20*/  @P1 SEL R6, R6, 0x7f, P4 ;  /* 0x0000007f06061807 */ /* 0x000fe40002000000 */
[----:B------:R-:W-:Y:S01]  /*8a30*/  FSETP.GEU.AND P1, PT, R30, 127, PT ;  /* 0x42fe00001e00780b */ /* 0x000fe20003f2e000 */
[----:B------:R-:W2:Y:S01]  /*8a40*/  F2I.S16.TRUNC.NTZ R20, R31 ;  /* 0x0000001f00147305 */ /* 0x000ea2000020e900 */
[----:B------:R-:W-:-:S02]  /*8a50*/  @!P3 FSEL R32, R32, -127, P6 ;  /* 0xc2fe00002020b808 */ /* 0x000fc40003000000 */
[----:B------:R-:W-:Y:S02]  /*8a60*/  FSETP.NAN.AND P3, PT, R23, R23, PT ;  /* 0x000000171700720b */ /* 0x000fe40003f68000 */
[----:B------:R-:W-:Y:S02]  /*8a70*/  FSETP.NAN.AND P6, PT, R27, R27, PT ;  /* 0x0000001b1b00720b */ /* 0x000fe40003fc8000 */
[----:B------:R-:W-:Y:S02]  /*8a80*/  FSETP.GT.AND P4, PT, R26, -127, PT ;  /* 0xc2fe00001a00780b */ /* 0x000fe40003f84000 */
[----:B0-----:R-:W-:Y:S01]  /*8a90*/  LOP3.LUT R7, R7, 0xffff, RZ, 0xc0, !PT ;  /* 0x0000ffff07077812 */ /* 0x001fe200078ec0ff */
[----:B------:R-:W0:Y:S01]  /*8aa0*/  FRND R25, R25 ;  /* 0x0000001900197307 */ /* 0x000e220000201000 */
[----:B------:R-:W-:Y:S02]  /*8ab0*/  @!P5 FSEL R27, R27, -127, P6 ;  /* 0xc2fe00001b1bd808 */ /* 0x000fe40003000000 */
[----:B------:R-:W-:-:S02]  /*8ac0*/  @P2 SEL R7, R7, 0x7f, P3 ;  /* 0x0000007f07072807 */ /* 0x000fc40001800000 */
[----:B------:R-:W-:-:S03]  /*8ad0*/  FSETP.NAN.AND P5, PT, R30, R30, PT ;  /* 0x0000001e1e00720b */ /* 0x000fc60003fa8000 */
[----:B------:R-:W4:Y:S01]  /*8ae0*/  F2I.S16.TRUNC.NTZ R8, R28 ;  /* 0x0000001c00087305 */ /* 0x000f22000020e900 */
[----:B-1----:R-:W-:Y:S02]  /*8af0*/  FSETP.GT.AND P3, PT, R24, -127, PT ;  /* 0xc2fe00001800780b */ /* 0x002fe40003f64000 */
[----:B------:R-:W-:Y:S02]  /*8b00*/  FSETP.GEU.AND P2, PT, R31, 127, PT ;  /* 0x42fe00001f00780b */ /* 0x000fe40003f4e000 */
[----:B---3--:R-:W-:Y:S02]  /*8b10*/  LOP3.LUT R21, R21, 0xffff, RZ, 0xc0, !PT ;  /* 0x0000ffff15157812 */ /* 0x008fe400078ec0ff */
[----:B------:R-:W-:Y:S02]  /*8b20*/  FSETP.NAN.AND P6, PT, R26, R26, PT ;  /* 0x0000001a1a00720b */ /* 0x000fe40003fc8000 */
[----:B------:R-:W-:Y:S02]  /*8b30*/  @P1 SEL R21, R21, 0x7f, P5 ;  /* 0x0000007f15151807 */ /* 0x000fe40002800000 */
[----:B------:R-:W-:Y:S01]  /*8b40*/  FSETP.GEU.AND P1, PT, R28, 127, PT ;  /* 0x42fe00001c00780b */ /* 0x000fe20003f2e000 */
[----:B------:R-:W1:Y:S01]  /*8b50*/  FRND R13, R13 ;  /* 0x0000000d000d7307 */ /* 0x000e620000201000 */
[----:B------:R-:W-:-:S02]  /*8b60*/  @!P4 FSEL R26, R26, -127, P6 ;  /* 0xc2fe00001a1ac808 */ /* 0x000fc40003000000 */
[----:B------:R-:W-:Y:S02]  /*8b70*/  FSETP.NAN.AND P4, PT, R31, R31, PT ;  /* 0x0000001f1f00720b */ /* 0x000fe40003f88000 */
[----:B------:R-:W-:-:S03]  /*8b80*/  FSETP.NAN.AND P6, PT, R24, R24, PT ;  /* 0x000000181800720b */ /* 0x000fc60003fc8000 */
[----:B------:R-:W3:Y:S01]  /*8b90*/  F2I.S16.TRUNC.NTZ R22, R32 ;  /* 0x0000002000167305 */ /* 0x000ee2000020e900 */
[----:B------:R-:W-:Y:S02]  /*8ba0*/  FSETP.GT.AND P5, PT, R29, -127, PT ;  /* 0xc2fe00001d00780b */ /* 0x000fe40003fa4000 */
[----:B--2---:R-:W-:Y:S02]  /*8bb0*/  LOP3.LUT R20, R20, 0xffff, RZ, 0xc0, !PT ;  /* 0x0000ffff14147812 */ /* 0x004fe400078ec0ff */
[----:B------:R-:W-:Y:S02]  /*8bc0*/  @!P3 FSEL R24, R24, -127, P6 ;  /* 0xc2fe00001818b808 */ /* 0x000fe40003000000 */
[----:B------:R-:W-:Y:S01]  /*8bd0*/  @P2 SEL R20, R20, 0x7f, P4 ;  /* 0x0000007f14142807 */ /* 0x000fe20002000000 */
[----:B------:R-:W2:Y:S01]  /*8be0*/  F2I.S16.TRUNC.NTZ R30, R27 ;  /* 0x0000001b001e7305 */ /* 0x000ea2000020e900 */
[----:B------:R-:W-:Y:S02]  /*8bf0*/  FSETP.NAN.AND P3, PT, R28, R28, PT ;  /* 0x0000001c1c00720b */ /* 0x000fe40003f68000 */
[----:B0-----:R-:W-:-:S02]  /*8c00*/  FSETP.GT.AND P2, PT, R25, -127, PT ;  /* 0xc2fe00001900780b */ /* 0x001fc40003f44000 */
[----:B------:R-:W-:Y:S02]  /*8c10*/  FSETP.GEU.AND P4, PT, R32, 127, PT ;  /* 0x42fe00002000780b */ /* 0x000fe40003f8e000 */
[----:B----4-:R-:W-:Y:S02]  /*8c20*/  LOP3.LUT R8, R8, 0xffff, RZ, 0xc0, !PT ;  /* 0x0000ffff08087812 */ /* 0x010fe400078ec0ff */
[----:B------:R-:W-:Y:S02]  /*8c30*/  FSETP.NAN.AND P6, PT, R29, R29, PT ;  /* 0x0000001d1d00720b */ /* 0x000fe40003fc8000 */
[----:B------:R-:W-:Y:S01]  /*8c40*/  @P1 SEL R8, R8, 0x7f, P3 ;  /* 0x0000007f08081807 */ /* 0x000fe20001800000 */
[----:B------:R-:W0:Y:S01]  /*8c50*/  FRND R14, R14 ;  /* 0x0000000e000e7307 */ /* 0x000e220000201000 */
[----:B------:R-:W-:Y:S02]  /*8c60*/  FSETP.GEU.AND P1, PT, R27, 127, PT ;  /* 0x42fe00001b00780b */ /* 0x000fe40003f2e000 */
[----:B------:R-:W-:-:S02]  /*8c70*/  @!P5 FSEL R29, R29, -127, P6 ;  /* 0xc2fe00001d1dd808 */ /* 0x000fc40003000000 */
[----:B------:R-:W-:-:S03]  /*8c80*/  FSETP.NAN.AND P5, PT, R32, R32, PT ;  /* 0x000000202000720b */ /* 0x000fc60003fa8000 */
[----:B------:R-:W4:Y:S01]  /*8c90*/  F2I.S16.TRUNC.NTZ R23, R26 ;  /* 0x0000001a00177305 */ /* 0x000f22000020e900 */
[----:B------:R-:W-:Y:S02]  /*8ca0*/  FSETP.NAN.AND P6, PT, R25, R25, PT ;  /* 0x000000191900720b */ /* 0x000fe40003fc8000 */
[----:B-1----:R-:W-:Y:S02]  /*8cb0*/  FSETP.GT.AND P3, PT, R13, -127, PT ;  /* 0xc2fe00000d00780b */ /* 0x002fe40003f64000 */
[----:B---3--:R-:W-:Y:S02]  /*8cc0*/  LOP3.LUT R31, R22, 0xffff, RZ, 0xc0, !PT ;  /* 0x0000ffff161f7812 */ /* 0x008fe400078ec0ff */
[----:B------:R-:W-:Y:S01]  /*8cd0*/  @!P2 FSEL R25, R25, -127, P6 ;  /* 0xc2fe00001919a808 */ /* 0x000fe20003000000 */
[----:B------:R-:W1:Y:S01]  /*8ce0*/  F2I.S16.TRUNC.NTZ R28, R24 ;  /* 0x00000018001c7305 */ /* 0x000e62000020e900 */
[----:B------:R-:W-:Y:S02]  /*8cf0*/  @P4 SEL R31, R31, 0x7f, P5 ;  /* 0x0000007f1f1f4807 */ /* 0x000fe40002800000 */
[----:B------:R-:W-:-:S02]  /*8d00*/  FSETP.NAN.AND P2, PT, R27, R27, PT ;  /* 0x0000001b1b00720b */ /* 0x000fc40003f48000 */
[----:B------:R-:W-:Y:S02]  /*8d10*/  FSETP.GT.AND P5, PT, R33, -127, PT ;  /* 0xc2fe00002100780b */ /* 0x000fe40003fa4000 */
[----:B------:R-:W-:Y:S02]  /*8d20*/  FSETP.GEU.AND P4, PT, R26, 127, PT ;  /* 0x42fe00001a00780b */ /* 0x000fe40003f8e000 */
[----:B--2---:R-:W-:Y:S02]  /*8d30*/  LOP3.LUT R30, R30, 0xffff, RZ, 0xc0, !PT ;  /* 0x0000ffff1e1e7812 */ /* 0x004fe400078ec0ff */
[C---:B------:R-:W-:Y:S02]  /*8d40*/  FSETP.NAN.AND P6, PT, R13.reuse, R13, PT ;  /* 0x0000000d0d00720b */ /* 0x040fe40003fc8000 */
[----:B------:R-:W-:Y:S02]  /*8d50*/  @P1 SEL R30, R30, 0x7f, P2 ;  /* 0x0000007f1e1e1807 */ /* 0x000fe40001000000 */
[----:B------:R-:W-:Y:S01]  /*8d60*/  FSETP.GEU.AND P1, PT, R24, 127, PT ;  /* 0x42fe00001800780b */ /* 0x000fe20003f2e000 */
[----:B------:R-:W2:Y:S01]  /*8d70*/  FRND R15, R15 ;  /* 0x0000000f000f7307 */ /* 0x000ea20000201000 */
[----:B------:R-:W-:-:S02]  /*8d80*/  @!P3 FSEL R13, R13, -127, P6 ;  /* 0xc2fe00000d0db808 */ /* 0x000fc40003000000 */
[----:B0-----:R-:W-:Y:S02]  /*8d90*/  FSETP.GT.AND P2, PT, R14, -127, PT ;  /* 0xc2fe00000e00780b */ /* 0x001fe40003f44000 */
[----:B------:R-:W-:-:S03]  /*8da0*/  FSETP.NAN.AND P3, PT, R26, R26, PT ;  /* 0x0000001a1a00720b */ /* 0x000fc60003f68000 */
[----:B------:R-:W0:Y:S01]  /*8db0*/  F2I.S16.TRUNC.NTZ R32, R29 ;  /* 0x0000001d00207305 */ /* 0x000e22000020e900 */
[----:B------:R-:W-:Y:S02]  /*8dc0*/  FSETP.NAN.AND P6, PT, R33, R33, PT ;  /* 0x000000212100720b */ /* 0x000fe40003fc8000 */
[----:B----4-:R-:W-:Y:S02]  /*8dd0*/  LOP3.LUT R23, R23, 0xffff, RZ, 0xc0, !PT ;  /* 0x0000ffff17177812 */ /* 0x010fe400078ec0ff */
[----:B------:R-:W-:Y:S02]  /*8de0*/  @!P5 FSEL R33, R33, -127, P6 ;  /* 0xc2fe00002121d808 */ /* 0x000fe40003000000 */
[----:B------:R-:W-:Y:S01]  /*8df0*/  @P4 SEL R23, R23, 0x7f, P3 ;  /* 0x0000007f17174807 */ /* 0x000fe20001800000 */
[----:B------:R-:W3:Y:S01]  /*8e00*/  F2I.S16.TRUNC.NTZ R27, R25 ;  /* 0x00000019001b7305 */ /* 0x000ee2000020e900 */
[----:B------:R-:W-:Y:S02]  /*8e10*/  FSETP.NAN.AND P5, PT, R24, R24, PT ;  /* 0x000000181800720b */ /* 0x000fe40003fa8000 */
[----:B------:R-:W-:-:S02]  /*8e20*/  FSETP.GT.AND P4, PT, R34, -127, PT ;  /* 0xc2fe00002200780b */ /* 0x000fc40003f84000 */
[----:B------:R-:W-:Y:S02]  /*8e30*/  FSETP.GEU.AND P3, PT, R29, 127, PT ;  /* 0x42fe00001d00780b */ /* 0x000fe40003f6e000 */
[----:B-1----:R-:W-:Y:S02]  /*8e40*/  LOP3.LUT R28, R28, 0xffff, RZ, 0xc0, !PT ;  /* 0x0000ffff1c1c7812 */ /* 0x002fe400078ec0ff */
[----:B------:R-:W-:Y:S02]  /*8e50*/  FSETP.NAN.AND P6, PT, R14, R14, PT ;  /* 0x0000000e0e00720b */ /* 0x000fe40003fc8000 */
[----:B------:R-:W-:Y:S02]  /*8e60*/  @P1 SEL R28, R28, 0x7f, P5 ;  /* 0x0000007f1c1c1807 */ /* 0x000fe40002800000 */
[----:B------:R-:W-:Y:S01]  /*8e70*/  FSETP.GEU.AND P1, PT, R25, 127, PT ;  /* 0x42fe00001900780b */ /* 0x000fe20003f2e000 */
[----:B------:R-:W1:Y:S01]  /*8e80*/  FRND R16, R16 ;  /* 0x0000001000107307 */ /* 0x000e620000201000 */
[----:B------:R-:W-:-:S02]  /*8e90*/  @!P2 FSEL R14, R14, -127, P6 ;  /* 0xc2fe00000e0ea808 */ /* 0x000fc40003000000 */
[----:B------:R-:W-:Y:S02]  /*8ea0*/  FSETP.NAN.AND P2, PT, R29, R29, PT ;  /* 0x0000001d1d00720b */ /* 0x000fe40003f48000 */
[----:B------:R-:W-:-:S03]  /*8eb0*/  FSETP.NAN.AND P6, PT, R34, R34, PT ;  /* 0x000000222200720b */ /* 0x000fc60003fc8000 */
[----:B------:R-:W4:Y:S01]  /*8ec0*/  F2I.S16.TRUNC.NTZ R22, R13 ;  /* 0x0000000d00167305 */ /* 0x000f22000020e900 */
[----:B--2---:R-:W-:Y:S02]  /*8ed0*/  FSETP.GT.AND P5, PT, R15, -127, PT ;  /* 0xc2fe00000f00780b */ /* 0x004fe40003fa4000 */
[----:B0-----:R-:W-:Y:S02]  /*8ee0*/  LOP3.LUT R29, R32, 0xffff, RZ, 0xc0, !PT ;  /* 0x0000ffff201d7812 */ /* 0x001fe400078ec0ff */
[----:B------:R-:W-:Y:S02]  /*8ef0*/  @!P4 FSEL R34, R34, -127, P6 ;  /* 0xc2fe00002222c808 */ /* 0x000fe40003000000 */
[----:B------:R-:W-:Y:S01]  /*8f00*/  @P3 SEL R29, R29, 0x7f, P2 ;  /* 0x0000007f1d1d3807 */ /* 0x000fe20001000000 */
[----:B------:R-:W0:Y:S01]  /*8f10*/  FRND R12, R12 ;  /* 0x0000000c000c7307 */ /* 0x000e220000201000 */
[----:B------:R-:W-:Y:S02]  /*8f20*/  FSETP.NAN.AND P4, PT, R25, R25, PT ;  /* 0x000000191900720b */ /* 0x000fe40003f88000 */
[----:B------:R-:W-:-:S02]  /*8f30*/  FSETP.GT.AND P3, PT, R35, -127, PT ;  /* 0xc2fe00002300780b */ /* 0x000fc40003f64000 */
[----:B------:R-:W-:-:S03]  /*8f40*/  FSETP.GEU.AND P2, PT, R13, 127, PT ;  /* 0x42fe00000d00780b */ /* 0x000fc60003f4e000 */
[----:B------:R-:W2:Y:S01]  /*8f50*/  F2I.S16.TRUNC.NTZ R24, R33 ;  /* 0x0000002100187305 */ /* 0x000ea2000020e900 */
[----:B---3--:R-:W-:Y:S02]  /*8f60*/  LOP3.LUT R27, R27, 0xffff, RZ, 0xc0, !PT ;  /* 0x0000ffff1b1b7812 */ /* 0x008fe400078ec0ff */
[----:B------:R-:W-:Y:S02]  /*8f70*/  FSETP.NAN.AND P6, PT, R15, R15, PT ;  /* 0x0000000f0f00720b */ /* 0x000fe40003fc8000 */
[----:B------:R-:W-:Y:S02]  /*8f80*/  @P1 SEL R27, R27, 0x7f, P4 ;  /* 0x0000007f1b1b1807 */ /* 0x000fe40002000000 */
[----:B------:R-:W-:Y:S01]  /*8f90*/  FSETP.GEU.AND P1, PT, R33, 127, PT ;  /* 0x42fe00002100780b */ /* 0x000fe20003f2e000 */
[----:B------:R-:W3:Y:S01]  /*8fa0*/  FRND R17, R17 ;  /* 0x0000001100117307 */ /* 0x000ee20000201000 */
[----:B------:R-:W-:Y:S02]  /*8fb0*/  @!P5 FSEL R15, R15, -127, P6 ;  /* 0xc2fe00000f0fd808 */ /* 0x000fe40003000000 */
[----:B------:R-:W-:-:S02]  /*8fc0*/  FSETP.NAN.AND P5, PT, R13, R13, PT ;  /* 0x0000000d0d00720b */ /* 0x000fc40003fa8000 */
[----:B------:R-:W-:-:S03]  /*8fd0*/  FSETP.NAN.AND P6, PT, R35, R35, PT ;  /* 0x000000232300720b */ /* 0x000fc60003fc8000 */
[----:B------:R-:W5:Y:S01]  /*8fe0*/  F2I.S16.TRUNC.NTZ R26, R14 ;  /* 0x0000000e001a7305 */ /* 0x000f62000020e900 */
[----:B-1----:R-:W-:Y:S02]  /*8ff0*/  FSETP.GT.AND P4, PT, R16, -127, PT ;  /* 0xc2fe00001000780b */ /* 0x002fe40003f84000 */
[----:B----4-:R-:W-:Y:S02]  /*9000*/  LOP3.LUT R22, R22, 0xffff, RZ, 0xc0, !PT ;  /* 0x0000ffff16167812 */ /* 0x010fe400078ec0ff */
[----:B------:R-:W-:Y:S02]  /*9010*/  @!P3 FSEL R35, R35, -127, P6 ;  /* 0xc2fe00002323b808 */ /* 0x000fe40003000000 */
[----:B------:R-:W-:Y:S01]  /*9020*/  @P2 SEL R22, R22, 0x7f, P5 ;  /* 0x0000007f16162807 */ /* 0x000fe20002800000 */
[----:B------:R-:W1:Y:S01]  /*9030*/  FRND R11, R11 ;  /* 0x0000000b000b7307 */ /* 0x000e620000201000 */
[----:B------:R-:W-:Y:S02]  /*9040*/  FSETP.NAN.AND P3, PT, R33, R33, PT ;  /* 0x000000212100720b */ /* 0x000fe40003f68000 */
[----:B0-----:R-:W-:-:S02]  /*9050*/  FSETP.GT.AND P5, PT, R12, -127, PT ;  /* 0xc2fe00000c00780b */ /* 0x001fc40003fa4000 */
[----:B------:R-:W-:-:S03]  /*9060*/  FSETP.GEU.AND P2, PT, R14, 127, PT ;  /* 0x42fe00000e00780b */ /* 0x000fc60003f4e000 */
[----:B------:R-:W0:Y:S01]  /*9070*/  F2I.S16.TRUNC.NTZ R25, R34 ;  /* 0x0000002200197305 */ /* 0x000e22000020e900 */
[----:B--2---:R-:W-:Y:S02]  /*9080*/  LOP3.LUT R24, R24, 0xffff, RZ, 0xc0, !PT ;  /* 0x0000ffff18187812 */ /* 0x004fe400078ec0ff */
[----:B------:R-:W-:Y:S02]  /*9090*/  FSETP.NAN.AND P6, PT, R16, R16, PT ;  /* 0x000000101000720b */ /* 0x000fe40003fc8000 */
[----:B------:R-:W-:Y:S02]  /*90a0*/  @P1 SEL R24, R24, 0x7f, P3 ;  /* 0x0000007f18181807 */ /* 0x000fe40001800000 */
[----:B------:R-:W-:Y:S02]  /*90b0*/  PRMT R10, R3, 0x3340, R10 ;  /* 0x00003340030a7816 */ /* 0x000fe4000000000a */
[----:B------:R-:W-:Y:S01]  /*90c0*/  FSETP.GEU.AND P1, PT, R34, 127, PT ;  /* 0x42fe00002200780b */ /* 0x000fe20003f2e000 */
[----:B------:R-:W2:Y:S01]  /*90d0*/  FRND R18, R18 ;  /* 0x0000001200127307 */ /* 0x000ea20000201000 */
[----:B------:R-:W-:-:S02]  /*90e0*/  PRMT R3, R7, 0x3340, R6 ;  /* 0x0000334007037816 */ /* 0x000fc40000000006 */
[----:B------:R-:W-:Y:S02]  /*90f0*/  @!P4 FSEL R16, R16, -127, P6 ;  /* 0xc2fe00001010c808 */ /* 0x000fe40003000000 */
[----:B------:R-:W-:-:S03]  /*9100*/  FSETP.NAN.AND P4, PT, R14, R14, PT ;  /* 0x0000000e0e00720b */ /* 0x000fc60003f88000 */
[----:B------:R-:W4:Y:S01]  /*9110*/  F2I.S16.TRUNC.NTZ R6, R15 ;  /* 0x0000000f00067305 */ /* 0x000f22000020e900 */
[----:B------:R-:W-:Y:S02]  /*9120*/  FSETP.NAN.AND P6, PT, R12, R12, PT ;  /* 0x0000000c0c00720b */ /* 0x000fe40003fc8000 */
[----:B---3--:R-:W-:Y:S02]  /*9130*/  FSETP.GT.AND P3, PT, R17, -127, PT ;  /* 0xc2fe00001100780b */ /* 0x008fe40003f64000 */
[----:B-----5:R-:W-:Y:S02]  /*9140*/  LOP3.LUT R7, R26, 0xffff, RZ, 0xc0, !PT ;  /* 0x0000ffff1a077812 */ /* 0x020fe400078ec0ff */
[----:B------:R-:W-:Y:S01]  /*9150*/  @!P5 FSEL R12, R12, -127, P6 ;  /* 0xc2fe00000c0cd808 */ /* 0x000fe20003000000 */
[----:B------:R-:W3:Y:S01]  /*9160*/  FRND R9, R9 ;  /* 0x0000000900097307 */ /* 0x000ee20000201000 */
[----:B------:R-:W-:Y:S02]  /*9170*/  @P2 SEL R7, R7, 0x7f, P4 ;  /* 0x0000007f07072807 */ /* 0x000fe40002000000 */
[----:B------:R-:W-:-:S02]  /*9180*/  FSETP.NAN.AND P5, PT, R34, R34, PT ;  /* 0x000000222200720b */ /* 0x000fc40003fa8000 */
[----:B-1----:R-:W-:-:S03]  /*9190*/  FSETP.GT.AND P4, PT, R11, -127, PT ;  /* 0xc2fe00000b00780b */ /* 0x002fc60003f84000 */
[----:B------:R-:W1:Y:S01]  /*91a0*/  F2I.S16.TRUNC.NTZ R13, R35 ;  /* 0x00000023000d7305 */ /* 0x000e62000020e900 */
[----:B------:R-:W-:Y:S02]  /*91b0*/  FSETP.GEU.AND P2, PT, R15, 127, PT ;  /* 0x42fe00000f00780b */ /* 0x000fe40003f4e000 */
[----:B0-----:R-:W-:Y:S02]  /*91c0*/  LOP3.LUT R25, R25, 0xffff, RZ, 0xc0, !PT ;  /* 0x0000ffff19197812 */ /* 0x001fe400078ec0ff */
[----:B------:R-:W-:Y:S02]  /*91d0*/  FSETP.NAN.AND P6, PT, R17, R17, PT ;  /* 0x000000111100720b */ /* 0x000fe40003fc8000 */
[----:B------:R-:W-:Y:S01]  /*91e0*/  @P1 SEL R25, R25, 0x7f, P5 ;  /* 0x0000007f19191807 */ /* 0x000fe20002800000 */
[----:B------:R-:W0:Y:S01]  /*91f0*/  FRND R19, R19 ;  /* 0x0000001300137307 */ /* 0x000e220000201000 */
[----:B------:R-:W-:Y:S02]  /*9200*/  FSETP.GEU.AND P1, PT, R35, 127, PT ;  /* 0x42fe00002300780b */ /* 0x000fe40003f2e000 */
[----:B------:R-:W-:-:S02]  /*9210*/  @!P3 FSEL R17, R17, -127, P6 ;  /* 0xc2fe00001111b808 */ /* 0x000fc40003000000 */
[----:B------:R-:W-:Y:S02]  /*9220*/  FSETP.NAN.AND P3, PT, R15, R15, PT ;  /* 0x0000000f0f00720b */ /* 0x000fe40003f68000 */
[C---:B------:R-:W-:Y:S01]  /*9230*/  FSETP.NAN.AND P6, PT, R11.reuse, R11, PT ;  /* 0x0000000b0b00720b */ /* 0x040fe20003fc8000 */
[----:B------:R-:W5:Y:S01]  /*9240*/  F2I.S16.TRUNC.NTZ R14, R16 ;  /* 0x00000010000e7305 */ /* 0x000f62000020e900 */
[----:B--2---:R-:W-:Y:S02]  /*9250*/  FSETP.GT.AND P5, PT, R18, -127, PT ;  /* 0xc2fe00001200780b */ /* 0x004fe40003fa4000 */
[----:B----4-:R-:W-:Y:S02]  /*9260*/  LOP3.LUT R6, R6, 0xffff, RZ, 0xc0, !PT ;  /* 0x0000ffff06067812 */ /* 0x010fe400078ec0ff */
[----:B------:R-:W-:Y:S02]  /*9270*/  @!P4 FSEL R11, R11, -127, P6 ;  /* 0xc2fe00000b0bc808 */ /* 0x000fe40003000000 */
[----:B------:R-:W-:-:S02]  /*9280*/  @P2 SEL R6, R6, 0x7f, P3 ;  /* 0x0000007f06062807 */ /* 0x000fc40001800000 */
[----:B------:R-:W-:Y:S02]  /*9290*/  FSETP.NAN.AND P4, PT, R35, R35, PT ;  /* 0x000000232300720b */ /* 0x000fe40003f88000 */
[----:B---3--:R-:W-:Y:S02]  /*92a0*/  FSETP.GT.AND P3, PT, R9, -127, PT ;  /* 0xc2fe00000900780b */ /* 0x008fe40003f64000 */
[----:B-1----:R-:W-:Y:S02]  /*92b0*/  LOP3.LUT R13, R13, 0xffff, RZ, 0xc0, !PT ;  /* 0x0000ffff0d0d7812 */ /* 0x002fe400078ec0ff */
[----:B------:R-:W-:Y:S02]  /*92c0*/  FSETP.GEU.AND P2, PT, R16, 127, PT ;  /* 0x42fe00001000780b */ /* 0x000fe40003f4e000 */
[----:B------:R-:W-:Y:S02]  /*92d0*/  FSETP.NAN.AND P6, PT, R18, R18, PT ;  /* 0x000000121200720b */ /* 0x000fe40003fc8000 */
[----:B------:R-:W-:-:S02]  /*92e0*/  @P1 SEL R13, R13, 0x7f, P4 ;  /* 0x0000007f0d0d1807 */ /* 0x000fc40002000000 */
[----:B0-----:R-:W-:Y:S01]  /*92f0*/  FSETP.GT.AND P4, PT, R19, -127, PT ;  /* 0xc2fe00001300780b */ /* 0x001fe20003f84000 */
[----:B------:R-:W-:Y:S01]  /*9300*/  F2I.S16.TRUNC.NTZ R15, R17 ;  /* 0x00000011000f7305 */ /* 0x000fe2000020e900 */
[----:B------:R-:W-:Y:S02]  /*9310*/  PRMT R20, R21, 0x3340, R20 ;  /* 0x0000334015147816 */ /* 0x000fe40000000014 */
[----:B------:R-:W-:Y:S02]  /*9320*/  @!P5 FSEL R18, R18, -127, P6 ;  /* 0xc2fe00001212d808 */ /* 0x000fe40003000000 */
[----:B------:R-:W-:-:S03]  /*9330*/  FSETP.NAN.AND P6, PT, R9, R9, PT ;  /* 0x000000090900720b */ /* 0x000fc60003fc8000 */
[----:B------:R-:W0:Y:S01]  /*9340*/  F2I.S16.TRUNC.NTZ R21, R12 ;  /* 0x0000000c00157305 */ /* 0x000e22000020e900 */
[----:B------:R-:W-:Y:S02]  /*9350*/  FSETP.NAN.AND P5, PT, R16, R16, PT ;  /* 0x000000101000720b */ /* 0x000fe40003fa8000 */
[----:B-----5:R-:W-:-:S05]  /*9360*/  LOP3.LUT R14, R14, 0xffff, RZ, 0xc0, !PT ;  /* 0x0000ffff0e0e7812 */ /* 0x020fca00078ec0ff */
[----:B------:R-:W1:Y:S01]  /*9370*/  F2I.S16.TRUNC.NTZ R26, R11 ;  /* 0x0000000b001a7305 */ /* 0x000e62000020e900 */
[----:B------:R-:W-:Y:S02]  /*9380*/  @!P3 FSEL R9, R9, -127, P6 ;  /* 0xc2fe00000909b808 */ /* 0x000fe40003000000 */
[----:B------:R-:W-:Y:S02]  /*9390*/  @P2 SEL R14, R14, 0x7f, P5 ;  /* 0x0000007f0e0e2807 */ /* 0x000fe40002800000 */
[----:B------:R-:W-:Y:S02]  /*93a0*/  FSETP.NAN.AND P6, PT, R19, R19, PT ;  /* 0x000000131300720b */ /* 0x000fe40003fc8000 */
[----:B------:R-:W-:Y:S02]  /*93b0*/  FSETP.GEU.AND P1, PT, R12, 127, PT ;  /* 0x42fe00000c00780b */ /* 0x000fe40003f2e000 */
[----:B------:R-:W-:Y:S02]  /*93c0*/  FSETP.GEU.AND P2, PT, R17, 127, PT ;  /* 0x42fe00001100780b */ /* 0x000fe40003f4e000 */
[----:B------:R-:W-:-:S02]  /*93d0*/  FSETP.GEU.AND P5, PT, R11, 127, PT ;  /* 0x42fe00000b00780b */ /* 0x000fc40003fae000 */
[----:B------:R-:W-:Y:S01]  /*93e0*/  @!P4 FSEL R19, R19, -127, P6 ;  /* 0xc2fe00001313c808 */ /* 0x000fe20003000000 */
[----:B------:R-:W2:Y:S01]  /*93f0*/  F2I.S16.TRUNC.NTZ R16, R18 ;  /* 0x0000001200107305 */ /* 0x000ea2000020e900 */
[----:B------:R-:W-:Y:S02]  /*9400*/  PRMT R22, R27, 0x3340, R22 ;  /* 0x000033401b167816 */ /* 0x000fe40000000016 */
[----:B------:R-:W-:Y:S02]  /*9410*/  FSETP.NAN.AND P6, PT, R11, R11, PT ;  /* 0x0000000b0b00720b */ /* 0x000fe40003fc8000 */
[----:B------:R-:W-:-:S03]  /*9420*/  FSETP.NAN.AND P3, PT, R12, R12, PT ;  /* 0x0000000c0c00720b */ /* 0x000fc60003f68000 */
[----:B------:R-:W3:Y:S01]  /*9430*/  F2I.S16.TRUNC.NTZ R27, R9 ;  /* 0x00000009001b7305 */ /* 0x000ee2000020e900 */
[----:B0-----:R-:W-:Y:S02]  /*9440*/  LOP3.LUT R12, R21, 0xffff, RZ, 0xc0, !PT ;  /* 0x0000ffff150c7812 */ /* 0x001fe400078ec0ff */
[----:B------:R-:W-:Y:S02]  /*9450*/  FSETP.NAN.AND P4, PT, R17, R17, PT ;  /* 0x000000111100720b */ /* 0x000fe40003f88000 */
[----:B------:R-:W-:-:S03]  /*9460*/  LOP3.LUT R15, R15, 0xffff, RZ, 0xc0, !PT ;  /* 0x0000ffff0f0f7812 */ /* 0x000fc600078ec0ff */
[----:B------:R-:W0:Y:S01]  /*9470*/  F2I.S16.TRUNC.NTZ R11, R19 ;  /* 0x00000013000b7305 */ /* 0x000e22000020e900 */
[----:B-1----:R-:W-:Y:S02]  /*9480*/  LOP3.LUT R26, R26, 0xffff, RZ, 0xc0, !PT ;  /* 0x0000ffff1a1a7812 */ /* 0x002fe400078ec0ff */
[----:B------:R-:W-:Y:S02]  /*9490*/  @P1 SEL R12, R12, 0x7f, P3 ;  /* 0x0000007f0c0c1807 */ /* 0x000fe40001800000 */
[----:B------:R-:W-:Y:S02]  /*94a0*/  @P2 SEL R15, R15, 0x7f, P4 ;  /* 0x0000007f0f0f2807 */ /* 0x000fe40002000000 */
[----:B------:R-:W-:Y:S02]  /*94b0*/  @P5 SEL R26, R26, 0x7f, P6 ;  /* 0x0000007f1a1a5807 */ /* 0x000fe40003000000 */
[----:B------:R-:W-:Y:S02]  /*94c0*/  FSETP.GEU.AND P1, PT, R18, 127, PT ;  /* 0x42fe00001200780b */ /* 0x000fe40003f2e000 */
[----:B------:R-:W-:-:S02]  /*94d0*/  FSETP.GEU.AND P4, PT, R9, 127, PT ;  /* 0x42fe00000900780b */ /* 0x000fc40003f8e000 */
[----:B------:R-:W-:Y:S02]  /*94e0*/  FSETP.GEU.AND P5, PT, R19, 127, PT ;  /* 0x42fe00001300780b */ /* 0x000fe40003fae000 */
[----:B------:R-:W-:Y:S02]  /*94f0*/  PRMT R25, R25, 0x3340, R6 ;  /* 0x0000334019197816 */ /* 0x000fe40000000006 */
[----:B------:R-:W-:Y:S02]  /*9500*/  PRMT R0, R39, 0x3340, R0 ;  /* 0x0000334027007816 */ /* 0x000fe40000000000 */
[----:B------:R-:W-:Y:S02]  /*9510*/  PRMT R5, R36, 0x3340, R5 ;  /* 0x0000334024057816 */ /* 0x000fe40000000005 */
[----:B------:R-:W-:Y:S02]  /*9520*/  IADD3 R6, P2, R2, c[0x0][0x1c0], RZ ;  /* 0x0000700002067a10 */ /* 0x000fe40007f5e0ff */
[----:B------:R-:W-:-:S02]  /*9530*/  PRMT R24, R7, 0x3340, R24 ;  /* 0x0000334007187816 */ /* 0x000fc40000000018 */
[----:B------:R-:W-:Y:S02]  /*9540*/  LEA.HI.X.SX32 R7, R2, c[0x0][0x1c4], 0x1, P2 ;  /* 0x0000710002077a11 */ /* 0x000fe400010f0eff */
[----:B------:R-:W-:Y:S02]  /*9550*/  PRMT R33, R0, 0x5410, R5 ;  /* 0x0000541000217816 */ /* 0x000fe40000000005 */
[----:B------:R-:W-:Y:S02]  /*9560*/  PRMT R37, R38, 0x3340, R37 ;  /* 0x0000334026257816 */ /* 0x000fe40000000025 */
[----:B------:R-:W-:Y:S02]  /*9570*/  PRMT R8, R31, 0x3340, R8 ;  /* 0x000033401f087816 */ /* 0x000fe40000000008 */
[----:B------:R-:W-:Y:S02]  /*9580*/  PRMT R23, R30, 0x3340, R23 ;  /* 0x000033401e177816 */ /* 0x000fe40000000017 */
[----:B------:R-:W-:-:S02]  /*9590*/  FSETP.NAN.AND P3, PT, R18, R18, PT ;  /* 0x000000121200720b */ /* 0x000fc40003f68000 */
[----:B------:R-:W-:Y:S02]  /*95a0*/  FSETP.NAN.AND P6, PT, R9, R9, PT ;  /* 0x000000090900720b */ /* 0x000fe40003fc8000 */
[----:B------:R-:W-:Y:S02]  /*95b0*/  FSETP.NAN.AND P2, PT, R19, R19, PT ;  /* 0x000000131300720b */ /* 0x000fe40003f48000 */
[----:B--2---:R-:W-:Y:S02]  /*95c0*/  LOP3.LUT R5, R16, 0xffff, RZ, 0xc0, !PT ;  /* 0x0000ffff10057812 */ /* 0x004fe400078ec0ff */
[----:B---3--:R-:W-:Y:S02]  /*95d0*/  LOP3.LUT R0, R27, 0xffff, RZ, 0xc0, !PT ;  /* 0x0000ffff1b007812 */ /* 0x008fe400078ec0ff */
[----:B0-----:R-:W-:Y:S02]  /*95e0*/  LOP3.LUT R11, R11, 0xffff, RZ, 0xc0, !PT ;  /* 0x0000ffff0b0b7812 */ /* 0x001fe400078ec0ff */
[----:B------:R-:W-:-:S02]  /*95f0*/  PRMT R32, R10, 0x5410, R37 ;  /* 0x000054100a207816 */ /* 0x000fc40000000025 */
[----:B------:R-:W-:Y:S02]  /*9600*/  PRMT R34, R3, 0x5410, R20 ;  /* 0x0000541003227816 */ /* 0x000fe40000000014 */
[----:B------:R-:W-:Y:S02]  /*9610*/  @P1 SEL R5, R5, 0x7f, P3 ;  /* 0x0000007f05051807 */ /* 0x000fe40001800000 */
[----:B------:R-:W-:Y:S02]  /*9620*/  @P4 SEL R0, R0, 0x7f, P6 ;  /* 0x0000007f00004807 */ /* 0x000fe40003000000 */
[----:B------:R-:W-:Y:S02]  /*9630*/  @P5 SEL R11, R11, 0x7f, P2 ;  /* 0x0000007f0b0b5807 */ /* 0x000fe40001000000 */
[----:B------:R-:W-:Y:S02]  /*9640*/  PRMT R35, R8, 0x5410, R23 ;  /* 0x0000541008237816 */ /* 0x000fe40000000017 */
[----:B------:R-:W-:-:S02]  /*9650*/  PRMT R29, R29, 0x3340, R28 ;  /* 0x000033401d1d7816 */ /* 0x000fc4000000001c */
[----:B------:R-:W-:Y:S01]  /*9660*/  PRMT R13, R14, 0x3340, R13 ;  /* 0x000033400e0d7816 */ /* 0x000fe2000000000d */
[----:B------:R0:W-:Y:S01]  /*9670*/  @P0 STG.E.128 [R6.64], R32 ;  /* 0x0000002006000986 */ /* 0x0001e2000c101d04 */
[----:B------:R-:W-:Y:S02]  /*9680*/  PRMT R12, R12, 0x3340, R15 ;  /* 0x000033400c0c7816 */ /* 0x000fe4000000000f */
[----:B------:R-:W-:Y:S02]  /*9690*/  PRMT R5, R5, 0x3340, R26 ;  /* 0x0000334005057816 */ /* 0x000fe4000000001a */
[----:B------:R-:W-:Y:S02]  /*96a0*/  PRMT R0, R0, 0x3340, R11 ;  /* 0x0000334000007816 */ /* 0x000fe4000000000b */
[----:B------:R-:W-:Y:S02]  /*96b0*/  IADD3 R2, P1, R4, c[0x0][0x1c0], RZ ;  /* 0x0000700004027a10 */ /* 0x000fe40007f3e0ff */
[----:B------:R-:W-:-:S02]  /*96c0*/  PRMT R8, R29, 0x5410, R22 ;  /* 0x000054101d087816 */ /* 0x000fc40000000016 */
[----:B------:R-:W-:Y:S02]  /*96d0*/  PRMT R9, R24, 0x5410, R25 ;  /* 0x0000541018097816 */ /* 0x000fe40000000019 */
[----:B------:R-:W-:Y:S02]  /*96e0*/  PRMT R10, R13, 0x5410, R12 ;  /* 0x000054100d0a7816 */ /* 0x000fe4000000000c */
[----:B------:R-:W-:Y:S02]  /*96f0*/  PRMT R11, R5, 0x5410, R0 ;  /* 0x00005410050b7816 */ /* 0x000fe40000000000 */
[----:B------:R-:W-:Y:S01]  /*9700*/  LEA.HI.X.SX32 R3, R4, c[0x0][0x1c4], 0x1, P1 ;  /* 0x0000710004037a11 */ /* 0x000fe200008f0eff */
[----:B------:R-:W-:Y:S06]  /*9710*/  @!P0 EXIT ;  /* 0x000000000000894d */ /* 0x000fec0003800000 */
[----:B0-----:R-:W-:Y:S01]  /*9720*/  STG.E.128 [R2.64], R8 ;  /* 0x0000000802007986 */ /* 0x001fe2000c101d04 */
[----:B------:R-:W-:Y:S05]  /*9730*/  EXIT ;  /* 0x000000000000794d */ /* 0x000fea0003800000 */
.L_x_0:
[----:B------:R-:W-:-:S00]  /*9740*/  BRA `(.L_x_0) ;  /* 0xfffffff000007947 */ /* 0x000fc0000383ffff */
[----:B------:R-:W-:-:S00]  /*9750*/  NOP ;  /* 0x0000000000007918 */ /* 0x000fc00000000000 */
        /* <DEDUP_REMOVED lines=10> */
.L_x_1:


//--------------------- .nv.global.init           --------------------------
	.section	.nv.global.init,"aw",@progbits
.nv.global.init:
	.type		_$_str,@object
	.size		_$_str,(.L_0 - _$_str)
_$_str:
        /*0000*/ 	.byte	0x5f, 0x5f, 0x43, 0x55, 0x44, 0x41, 0x5f, 0x46, 0x54, 0x5a, 0x00
.L_0:


//--------------------- .nv.shared.triton_red_fused__to_copy_add_amax_amin_clamp_mul_native_layer_norm_reciprocal_12 --------------------------
	.section	.nv.shared.triton_red_fused__to_copy_add_amax_amin_clamp_mul_native_layer_norm_reciprocal_12,"aw",@nobits
	.sectionflags	@""
	.align	16
